//
// Generated by NVIDIA NVVM Compiler
//
// Compiler Build ID: CL-36424714
// Cuda compilation tools, release 13.0, V13.0.88
// Based on NVVM 20.0.0
//

.version 9.0
.target sm_100
.address_size 64

	// .globl	_ZN11gemm_thread5sgemmILi128ELi128ELi8ELi8ELi8EEEvPfS1_S1_iiiff
// _ZZN11gemm_thread5sgemmILi128ELi128ELi8ELi8ELi8EEEvPfS1_S1_iiiffE8shared_a has been demoted
// _ZZN11gemm_thread5sgemmILi128ELi128ELi8ELi8ELi8EEEvPfS1_S1_iiiffE8shared_b has been demoted

.visible .entry _ZN11gemm_thread5sgemmILi128ELi128ELi8ELi8ELi8EEEvPfS1_S1_iiiff(
	.param .u64 .ptr .align 1 _ZN11gemm_thread5sgemmILi128ELi128ELi8ELi8ELi8EEEvPfS1_S1_iiiff_param_0,
	.param .u64 .ptr .align 1 _ZN11gemm_thread5sgemmILi128ELi128ELi8ELi8ELi8EEEvPfS1_S1_iiiff_param_1,
	.param .u64 .ptr .align 1 _ZN11gemm_thread5sgemmILi128ELi128ELi8ELi8ELi8EEEvPfS1_S1_iiiff_param_2,
	.param .u32 _ZN11gemm_thread5sgemmILi128ELi128ELi8ELi8ELi8EEEvPfS1_S1_iiiff_param_3,
	.param .u32 _ZN11gemm_thread5sgemmILi128ELi128ELi8ELi8ELi8EEEvPfS1_S1_iiiff_param_4,
	.param .u32 _ZN11gemm_thread5sgemmILi128ELi128ELi8ELi8ELi8EEEvPfS1_S1_iiiff_param_5,
	.param .f32 _ZN11gemm_thread5sgemmILi128ELi128ELi8ELi8ELi8EEEvPfS1_S1_iiiff_param_6,
	.param .f32 _ZN11gemm_thread5sgemmILi128ELi128ELi8ELi8ELi8EEEvPfS1_S1_iiiff_param_7
)
{
	.reg .pred 	%p<5>;
	.reg .b32 	%r<80>;
	.reg .b32 	%f<1221>;
	.reg .b64 	%rd<76>;
	// demoted variable
	.shared .align 4 .b8 _ZZN11gemm_thread5sgemmILi128ELi128ELi8ELi8ELi8EEEvPfS1_S1_iiiffE8shared_a[8192];
	// demoted variable
	.shared .align 4 .b8 _ZZN11gemm_thread5sgemmILi128ELi128ELi8ELi8ELi8EEEvPfS1_S1_iiiffE8shared_b[8192];
	ld.param.u64 	%rd10, [_ZN11gemm_thread5sgemmILi128ELi128ELi8ELi8ELi8EEEvPfS1_S1_iiiff_param_0];
	ld.param.u64 	%rd11, [_ZN11gemm_thread5sgemmILi128ELi128ELi8ELi8ELi8EEEvPfS1_S1_iiiff_param_1];
	ld.param.u32 	%r14, [_ZN11gemm_thread5sgemmILi128ELi128ELi8ELi8ELi8EEEvPfS1_S1_iiiff_param_4];
	ld.param.u32 	%r15, [_ZN11gemm_thread5sgemmILi128ELi128ELi8ELi8ELi8EEEvPfS1_S1_iiiff_param_5];
	ld.param.f32 	%f305, [_ZN11gemm_thread5sgemmILi128ELi128ELi8ELi8ELi8EEEvPfS1_S1_iiiff_param_6];
	ld.param.f32 	%f306, [_ZN11gemm_thread5sgemmILi128ELi128ELi8ELi8ELi8EEEvPfS1_S1_iiiff_param_7];
	cvta.to.global.u64 	%rd1, %rd10;
	cvta.to.global.u64 	%rd12, %rd11;
	mov.u32 	%r16, %tid.x;
	shl.b32 	%r17, %r16, 3;
	and.b32  	%r1, %r17, 120;
	shr.u32 	%r18, %r16, 1;
	and.b32  	%r2, %r18, 504;
	shl.b32 	%r19, %r16, 2;
	and.b32  	%r20, %r19, 4;
	shr.u32 	%r3, %r16, 5;
	and.b32  	%r21, %r19, 124;
	mov.u32 	%r22, %ctaid.y;
	shl.b32 	%r23, %r22, 7;
	mul.lo.s32 	%r24, %r14, %r23;
	cvt.u64.u32 	%rd13, %r24;
	mov.u32 	%r25, %ctaid.x;
	shl.b32 	%r26, %r25, 7;
	cvt.u64.u32 	%rd14, %r26;
	mul.wide.u32 	%rd15, %r26, 4;
	add.s64 	%rd2, %rd12, %rd15;
	mul.lo.s32 	%r27, %r15, %r23;
	cvt.u64.u32 	%rd16, %r27;
	add.s64 	%rd3, %rd16, %rd14;
	mul.lo.s32 	%r28, %r14, %r18;
	cvt.s64.s32 	%rd17, %r28;
	cvt.u64.u32 	%rd18, %r20;
	add.s64 	%rd19, %rd17, %rd18;
	add.s64 	%rd4, %rd19, %rd13;
	shl.b64 	%rd20, %rd4, 2;
	add.s64 	%rd21, %rd1, %rd20;
	ld.global.v4.f32 	{%f1200, %f1199, %f1198, %f1197}, [%rd21];
	mul.lo.s32 	%r29, %r15, %r3;
	cvt.s64.s32 	%rd22, %r29;
	cvt.u64.u32 	%rd5, %r21;
	add.s64 	%rd23, %rd22, %rd5;
	shl.b64 	%rd24, %rd23, 2;
	add.s64 	%rd25, %rd2, %rd24;
	ld.global.v4.f32 	{%f1204, %f1203, %f1202, %f1201}, [%rd25];
	shl.b32 	%r30, %r16, 9;
	and.b32  	%r31, %r30, 512;
	or.b32  	%r4, %r31, %r18;
	shl.b32 	%r32, %r4, 2;
	mov.u32 	%r33, _ZZN11gemm_thread5sgemmILi128ELi128ELi8ELi8ELi8EEEvPfS1_S1_iiiffE8shared_a;
	add.s32 	%r34, %r33, %r32;
	st.shared.f32 	[%r34], %f1200;
	st.shared.f32 	[%r34+512], %f1199;
	st.shared.f32 	[%r34+1024], %f1198;
	st.shared.f32 	[%r34+1536], %f1197;
	shl.b32 	%r35, %r3, 7;
	or.b32  	%r5, %r35, %r21;
	shl.b32 	%r36, %r5, 2;
	mov.u32 	%r37, _ZZN11gemm_thread5sgemmILi128ELi128ELi8ELi8ELi8EEEvPfS1_S1_iiiffE8shared_b;
	add.s32 	%r38, %r37, %r36;
	st.shared.v4.f32 	[%r38], {%f1204, %f1203, %f1202, %f1201};
	bar.sync 	0;
	setp.lt.s32 	%p1, %r14, 1;
	mov.f32 	%f1109, 0f00000000;
	mov.f32 	%f1110, %f1109;
	mov.f32 	%f1111, %f1109;
	mov.f32 	%f1112, %f1109;
	mov.f32 	%f1113, %f1109;
	mov.f32 	%f1114, %f1109;
	mov.f32 	%f1115, %f1109;
	mov.f32 	%f1116, %f1109;
	mov.f32 	%f1117, %f1109;
	mov.f32 	%f1118, %f1109;
	mov.f32 	%f1119, %f1109;
	mov.f32 	%f1120, %f1109;
	mov.f32 	%f1121, %f1109;
	mov.f32 	%f1122, %f1109;
	mov.f32 	%f1123, %f1109;
	mov.f32 	%f1124, %f1109;
	mov.f32 	%f1125, %f1109;
	mov.f32 	%f1126, %f1109;
	mov.f32 	%f1127, %f1109;
	mov.f32 	%f1128, %f1109;
	mov.f32 	%f1129, %f1109;
	mov.f32 	%f1130, %f1109;
	mov.f32 	%f1131, %f1109;
	mov.f32 	%f1132, %f1109;
	mov.f32 	%f1133, %f1109;
	mov.f32 	%f1134, %f1109;
	mov.f32 	%f1135, %f1109;
	mov.f32 	%f1136, %f1109;
	mov.f32 	%f1137, %f1109;
	mov.f32 	%f1138, %f1109;
	mov.f32 	%f1139, %f1109;
	mov.f32 	%f1140, %f1109;
	mov.f32 	%f1141, %f1109;
	mov.f32 	%f1142, %f1109;
	mov.f32 	%f1143, %f1109;
	mov.f32 	%f1144, %f1109;
	mov.f32 	%f1145, %f1109;
	mov.f32 	%f1146, %f1109;
	mov.f32 	%f1147, %f1109;
	mov.f32 	%f1148, %f1109;
	mov.f32 	%f1149, %f1109;
	mov.f32 	%f1150, %f1109;
	mov.f32 	%f1151, %f1109;
	mov.f32 	%f1152, %f1109;
	mov.f32 	%f1153, %f1109;
	mov.f32 	%f1154, %f1109;
	mov.f32 	%f1155, %f1109;
	mov.f32 	%f1156, %f1109;
	mov.f32 	%f1157, %f1109;
	mov.f32 	%f1158, %f1109;
	mov.f32 	%f1159, %f1109;
	mov.f32 	%f1160, %f1109;
	mov.f32 	%f1161, %f1109;
	mov.f32 	%f1162, %f1109;
	mov.f32 	%f1163, %f1109;
	mov.f32 	%f1164, %f1109;
	mov.f32 	%f1173, %f1109;
	mov.f32 	%f1174, %f1109;
	mov.f32 	%f1175, %f1109;
	mov.f32 	%f1176, %f1109;
	mov.f32 	%f1177, %f1109;
	mov.f32 	%f1178, %f1109;
	mov.f32 	%f1179, %f1109;
	mov.f32 	%f1180, %f1109;
	@%p1 bra 	$L__BB0_7;
	shl.b32 	%r40, %r1, 2;
	add.s32 	%r42, %r37, %r40;
	ld.shared.v4.f32 	{%f1184, %f1183, %f1182, %f1181}, [%r42+16];
	ld.shared.v4.f32 	{%f1188, %f1187, %f1186, %f1185}, [%r42];
	shl.b32 	%r43, %r2, 2;
	add.s32 	%r45, %r33, %r43;
	ld.shared.v4.f32 	{%f1168, %f1167, %f1166, %f1165}, [%r45+16];
	ld.shared.v4.f32 	{%f1172, %f1171, %f1170, %f1169}, [%r45];
	add.s64 	%rd27, %rd20, %rd1;
	add.s64 	%rd75, %rd27, 32;
	add.s32 	%r46, %r3, 8;
	mul.lo.s32 	%r77, %r15, %r46;
	shl.b32 	%r7, %r15, 3;
	mov.b32 	%r78, 0;
	mov.f32 	%f1109, 0f00000000;
	mov.u32 	%r79, %r78;
$L__BB0_2:
	xor.b32  	%r11, %r79, 1;
	add.s32 	%r78, %r78, 8;
	setp.ge.s32 	%p2, %r78, %r14;
	@%p2 bra 	$L__BB0_4;
	ld.global.v4.f32 	{%f1200, %f1199, %f1198, %f1197}, [%rd75];
	cvt.s64.s32 	%rd28, %r77;
	add.s64 	%rd29, %rd28, %rd5;
	shl.b64 	%rd30, %rd29, 2;
	add.s64 	%rd31, %rd2, %rd30;
	ld.global.v4.f32 	{%f1204, %f1203, %f1202, %f1201}, [%rd31];
$L__BB0_4:
	shl.b32 	%r47, %r79, 12;
	mov.u32 	%r48, _ZZN11gemm_thread5sgemmILi128ELi128ELi8ELi8ELi8EEEvPfS1_S1_iiiffE8shared_a;
	add.s32 	%r49, %r48, %r47;
	mov.u32 	%r50, _ZZN11gemm_thread5sgemmILi128ELi128ELi8ELi8ELi8EEEvPfS1_S1_iiiffE8shared_b;
	add.s32 	%r51, %r50, %r47;
	shl.b32 	%r52, %r2, 2;
	add.s32 	%r53, %r49, %r52;
	ld.shared.v4.f32 	{%f309, %f310, %f311, %f312}, [%r53+512];
	ld.shared.v4.f32 	{%f313, %f314, %f315, %f316}, [%r53+528];
	shl.b32 	%r54, %r1, 2;
	add.s32 	%r55, %r51, %r54;
	ld.shared.v4.f32 	{%f317, %f318, %f319, %f320}, [%r55+512];
	ld.shared.v4.f32 	{%f321, %f322, %f323, %f324}, [%r55+528];
	fma.rn.f32 	%f325, %f1172, %f1188, %f1156;
	fma.rn.f32 	%f326, %f1172, %f1187, %f1155;
	fma.rn.f32 	%f327, %f1172, %f1186, %f1154;
	fma.rn.f32 	%f328, %f1172, %f1185, %f1153;
	fma.rn.f32 	%f329, %f1172, %f1184, %f1152;
	fma.rn.f32 	%f330, %f1172, %f1183, %f1151;
	fma.rn.f32 	%f331, %f1172, %f1182, %f1150;
	fma.rn.f32 	%f332, %f1172, %f1181, %f1149;
	fma.rn.f32 	%f333, %f1171, %f1188, %f1148;
	fma.rn.f32 	%f334, %f1171, %f1187, %f1147;
	fma.rn.f32 	%f335, %f1171, %f1186, %f1146;
	fma.rn.f32 	%f336, %f1171, %f1185, %f1145;
	fma.rn.f32 	%f337, %f1171, %f1184, %f1144;
	fma.rn.f32 	%f338, %f1171, %f1183, %f1143;
	fma.rn.f32 	%f339, %f1171, %f1182, %f1142;
	fma.rn.f32 	%f340, %f1171, %f1181, %f1141;
	fma.rn.f32 	%f341, %f1170, %f1188, %f1140;
	fma.rn.f32 	%f342, %f1170, %f1187, %f1139;
	fma.rn.f32 	%f343, %f1170, %f1186, %f1138;
	fma.rn.f32 	%f344, %f1170, %f1185, %f1137;
	fma.rn.f32 	%f345, %f1170, %f1184, %f1136;
	fma.rn.f32 	%f346, %f1170, %f1183, %f1135;
	fma.rn.f32 	%f347, %f1170, %f1182, %f1134;
	fma.rn.f32 	%f348, %f1170, %f1181, %f1133;
	fma.rn.f32 	%f349, %f1169, %f1188, %f1132;
	fma.rn.f32 	%f350, %f1169, %f1187, %f1131;
	fma.rn.f32 	%f351, %f1169, %f1186, %f1130;
	fma.rn.f32 	%f352, %f1169, %f1185, %f1129;
	fma.rn.f32 	%f353, %f1169, %f1184, %f1128;
	fma.rn.f32 	%f354, %f1169, %f1183, %f1127;
	fma.rn.f32 	%f355, %f1169, %f1182, %f1126;
	fma.rn.f32 	%f356, %f1169, %f1181, %f1125;
	fma.rn.f32 	%f357, %f1168, %f1188, %f1124;
	fma.rn.f32 	%f358, %f1168, %f1187, %f1123;
	fma.rn.f32 	%f359, %f1168, %f1186, %f1122;
	fma.rn.f32 	%f360, %f1168, %f1185, %f1121;
	fma.rn.f32 	%f361, %f1168, %f1184, %f1120;
	fma.rn.f32 	%f362, %f1168, %f1183, %f1119;
	fma.rn.f32 	%f363, %f1168, %f1182, %f1118;
	fma.rn.f32 	%f364, %f1168, %f1181, %f1117;
	fma.rn.f32 	%f365, %f1167, %f1188, %f1116;
	fma.rn.f32 	%f366, %f1167, %f1187, %f1115;
	fma.rn.f32 	%f367, %f1167, %f1186, %f1114;
	fma.rn.f32 	%f368, %f1167, %f1185, %f1113;
	fma.rn.f32 	%f369, %f1167, %f1184, %f1112;
	fma.rn.f32 	%f370, %f1167, %f1183, %f1111;
	fma.rn.f32 	%f371, %f1167, %f1182, %f1110;
	fma.rn.f32 	%f372, %f1167, %f1181, %f1109;
	fma.rn.f32 	%f373, %f1166, %f1188, %f1157;
	fma.rn.f32 	%f374, %f1166, %f1187, %f1158;
	fma.rn.f32 	%f375, %f1166, %f1186, %f1159;
	fma.rn.f32 	%f376, %f1166, %f1185, %f1160;
	fma.rn.f32 	%f377, %f1166, %f1184, %f1161;
	fma.rn.f32 	%f378, %f1166, %f1183, %f1162;
	fma.rn.f32 	%f379, %f1166, %f1182, %f1163;
	fma.rn.f32 	%f380, %f1166, %f1181, %f1164;
	fma.rn.f32 	%f381, %f1165, %f1188, %f1173;
	fma.rn.f32 	%f382, %f1165, %f1187, %f1174;
	fma.rn.f32 	%f383, %f1165, %f1186, %f1175;
	fma.rn.f32 	%f384, %f1165, %f1185, %f1176;
	fma.rn.f32 	%f385, %f1165, %f1184, %f1177;
	fma.rn.f32 	%f386, %f1165, %f1183, %f1178;
	fma.rn.f32 	%f387, %f1165, %f1182, %f1179;
	fma.rn.f32 	%f388, %f1165, %f1181, %f1180;
	ld.shared.v4.f32 	{%f389, %f390, %f391, %f392}, [%r53+1024];
	ld.shared.v4.f32 	{%f393, %f394, %f395, %f396}, [%r53+1040];
	ld.shared.v4.f32 	{%f397, %f398, %f399, %f400}, [%r55+1024];
	ld.shared.v4.f32 	{%f401, %f402, %f403, %f404}, [%r55+1040];
	fma.rn.f32 	%f405, %f309, %f317, %f325;
	fma.rn.f32 	%f406, %f309, %f318, %f326;
	fma.rn.f32 	%f407, %f309, %f319, %f327;
	fma.rn.f32 	%f408, %f309, %f320, %f328;
	fma.rn.f32 	%f409, %f309, %f321, %f329;
	fma.rn.f32 	%f410, %f309, %f322, %f330;
	fma.rn.f32 	%f411, %f309, %f323, %f331;
	fma.rn.f32 	%f412, %f309, %f324, %f332;
	fma.rn.f32 	%f413, %f310, %f317, %f333;
	fma.rn.f32 	%f414, %f310, %f318, %f334;
	fma.rn.f32 	%f415, %f310, %f319, %f335;
	fma.rn.f32 	%f416, %f310, %f320, %f336;
	fma.rn.f32 	%f417, %f310, %f321, %f337;
	fma.rn.f32 	%f418, %f310, %f322, %f338;
	fma.rn.f32 	%f419, %f310, %f323, %f339;
	fma.rn.f32 	%f420, %f310, %f324, %f340;
	fma.rn.f32 	%f421, %f311, %f317, %f341;
	fma.rn.f32 	%f422, %f311, %f318, %f342;
	fma.rn.f32 	%f423, %f311, %f319, %f343;
	fma.rn.f32 	%f424, %f311, %f320, %f344;
	fma.rn.f32 	%f425, %f311, %f321, %f345;
	fma.rn.f32 	%f426, %f311, %f322, %f346;
	fma.rn.f32 	%f427, %f311, %f323, %f347;
	fma.rn.f32 	%f428, %f311, %f324, %f348;
	fma.rn.f32 	%f429, %f312, %f317, %f349;
	fma.rn.f32 	%f430, %f312, %f318, %f350;
	fma.rn.f32 	%f431, %f312, %f319, %f351;
	fma.rn.f32 	%f432, %f312, %f320, %f352;
	fma.rn.f32 	%f433, %f312, %f321, %f353;
	fma.rn.f32 	%f434, %f312, %f322, %f354;
	fma.rn.f32 	%f435, %f312, %f323, %f355;
	fma.rn.f32 	%f436, %f312, %f324, %f356;
	fma.rn.f32 	%f437, %f313, %f317, %f357;
	fma.rn.f32 	%f438, %f313, %f318, %f358;
	fma.rn.f32 	%f439, %f313, %f319, %f359;
	fma.rn.f32 	%f440, %f313, %f320, %f360;
	fma.rn.f32 	%f441, %f313, %f321, %f361;
	fma.rn.f32 	%f442, %f313, %f322, %f362;
	fma.rn.f32 	%f443, %f313, %f323, %f363;
	fma.rn.f32 	%f444, %f313, %f324, %f364;
	fma.rn.f32 	%f445, %f314, %f317, %f365;
	fma.rn.f32 	%f446, %f314, %f318, %f366;
	fma.rn.f32 	%f447, %f314, %f319, %f367;
	fma.rn.f32 	%f448, %f314, %f320, %f368;
	fma.rn.f32 	%f449, %f314, %f321, %f369;
	fma.rn.f32 	%f450, %f314, %f322, %f370;
	fma.rn.f32 	%f451, %f314, %f323, %f371;
	fma.rn.f32 	%f452, %f314, %f324, %f372;
	fma.rn.f32 	%f453, %f315, %f317, %f373;
	fma.rn.f32 	%f454, %f315, %f318, %f374;
	fma.rn.f32 	%f455, %f315, %f319, %f375;
	fma.rn.f32 	%f456, %f315, %f320, %f376;
	fma.rn.f32 	%f457, %f315, %f321, %f377;
	fma.rn.f32 	%f458, %f315, %f322, %f378;
	fma.rn.f32 	%f459, %f315, %f323, %f379;
	fma.rn.f32 	%f460, %f315, %f324, %f380;
	fma.rn.f32 	%f461, %f316, %f317, %f381;
	fma.rn.f32 	%f462, %f316, %f318, %f382;
	fma.rn.f32 	%f463, %f316, %f319, %f383;
	fma.rn.f32 	%f464, %f316, %f320, %f384;
	fma.rn.f32 	%f465, %f316, %f321, %f385;
	fma.rn.f32 	%f466, %f316, %f322, %f386;
	fma.rn.f32 	%f467, %f316, %f323, %f387;
	fma.rn.f32 	%f468, %f316, %f324, %f388;
	ld.shared.v4.f32 	{%f469, %f470, %f471, %f472}, [%r53+1536];
	ld.shared.v4.f32 	{%f473, %f474, %f475, %f476}, [%r53+1552];
	ld.shared.v4.f32 	{%f477, %f478, %f479, %f480}, [%r55+1536];
	ld.shared.v4.f32 	{%f481, %f482, %f483, %f484}, [%r55+1552];
	fma.rn.f32 	%f485, %f389, %f397, %f405;
	fma.rn.f32 	%f486, %f389, %f398, %f406;
	fma.rn.f32 	%f487, %f389, %f399, %f407;
	fma.rn.f32 	%f488, %f389, %f400, %f408;
	fma.rn.f32 	%f489, %f389, %f401, %f409;
	fma.rn.f32 	%f490, %f389, %f402, %f410;
	fma.rn.f32 	%f491, %f389, %f403, %f411;
	fma.rn.f32 	%f492, %f389, %f404, %f412;
	fma.rn.f32 	%f493, %f390, %f397, %f413;
	fma.rn.f32 	%f494, %f390, %f398, %f414;
	fma.rn.f32 	%f495, %f390, %f399, %f415;
	fma.rn.f32 	%f496, %f390, %f400, %f416;
	fma.rn.f32 	%f497, %f390, %f401, %f417;
	fma.rn.f32 	%f498, %f390, %f402, %f418;
	fma.rn.f32 	%f499, %f390, %f403, %f419;
	fma.rn.f32 	%f500, %f390, %f404, %f420;
	fma.rn.f32 	%f501, %f391, %f397, %f421;
	fma.rn.f32 	%f502, %f391, %f398, %f422;
	fma.rn.f32 	%f503, %f391, %f399, %f423;
	fma.rn.f32 	%f504, %f391, %f400, %f424;
	fma.rn.f32 	%f505, %f391, %f401, %f425;
	fma.rn.f32 	%f506, %f391, %f402, %f426;
	fma.rn.f32 	%f507, %f391, %f403, %f427;
	fma.rn.f32 	%f508, %f391, %f404, %f428;
	fma.rn.f32 	%f509, %f392, %f397, %f429;
	fma.rn.f32 	%f510, %f392, %f398, %f430;
	fma.rn.f32 	%f511, %f392, %f399, %f431;
	fma.rn.f32 	%f512, %f392, %f400, %f432;
	fma.rn.f32 	%f513, %f392, %f401, %f433;
	fma.rn.f32 	%f514, %f392, %f402, %f434;
	fma.rn.f32 	%f515, %f392, %f403, %f435;
	fma.rn.f32 	%f516, %f392, %f404, %f436;
	fma.rn.f32 	%f517, %f393, %f397, %f437;
	fma.rn.f32 	%f518, %f393, %f398, %f438;
	fma.rn.f32 	%f519, %f393, %f399, %f439;
	fma.rn.f32 	%f520, %f393, %f400, %f440;
	fma.rn.f32 	%f521, %f393, %f401, %f441;
	fma.rn.f32 	%f522, %f393, %f402, %f442;
	fma.rn.f32 	%f523, %f393, %f403, %f443;
	fma.rn.f32 	%f524, %f393, %f404, %f444;
	fma.rn.f32 	%f525, %f394, %f397, %f445;
	fma.rn.f32 	%f526, %f394, %f398, %f446;
	fma.rn.f32 	%f527, %f394, %f399, %f447;
	fma.rn.f32 	%f528, %f394, %f400, %f448;
	fma.rn.f32 	%f529, %f394, %f401, %f449;
	fma.rn.f32 	%f530, %f394, %f402, %f450;
	fma.rn.f32 	%f531, %f394, %f403, %f451;
	fma.rn.f32 	%f532, %f394, %f404, %f452;
	fma.rn.f32 	%f533, %f395, %f397, %f453;
	fma.rn.f32 	%f534, %f395, %f398, %f454;
	fma.rn.f32 	%f535, %f395, %f399, %f455;
	fma.rn.f32 	%f536, %f395, %f400, %f456;
	fma.rn.f32 	%f537, %f395, %f401, %f457;
	fma.rn.f32 	%f538, %f395, %f402, %f458;
	fma.rn.f32 	%f539, %f395, %f403, %f459;
	fma.rn.f32 	%f540, %f395, %f404, %f460;
	fma.rn.f32 	%f541, %f396, %f397, %f461;
	fma.rn.f32 	%f542, %f396, %f398, %f462;
	fma.rn.f32 	%f543, %f396, %f399, %f463;
	fma.rn.f32 	%f544, %f396, %f400, %f464;
	fma.rn.f32 	%f545, %f396, %f401, %f465;
	fma.rn.f32 	%f546, %f396, %f402, %f466;
	fma.rn.f32 	%f547, %f396, %f403, %f467;
	fma.rn.f32 	%f548, %f396, %f404, %f468;
	ld.shared.v4.f32 	{%f549, %f550, %f551, %f552}, [%r53+2048];
	ld.shared.v4.f32 	{%f553, %f554, %f555, %f556}, [%r53+2064];
	ld.shared.v4.f32 	{%f557, %f558, %f559, %f560}, [%r55+2048];
	ld.shared.v4.f32 	{%f561, %f562, %f563, %f564}, [%r55+2064];
	fma.rn.f32 	%f565, %f469, %f477, %f485;
	fma.rn.f32 	%f566, %f469, %f478, %f486;
	fma.rn.f32 	%f567, %f469, %f479, %f487;
	fma.rn.f32 	%f568, %f469, %f480, %f488;
	fma.rn.f32 	%f569, %f469, %f481, %f489;
	fma.rn.f32 	%f570, %f469, %f482, %f490;
	fma.rn.f32 	%f571, %f469, %f483, %f491;
	fma.rn.f32 	%f572, %f469, %f484, %f492;
	fma.rn.f32 	%f573, %f470, %f477, %f493;
	fma.rn.f32 	%f574, %f470, %f478, %f494;
	fma.rn.f32 	%f575, %f470, %f479, %f495;
	fma.rn.f32 	%f576, %f470, %f480, %f496;
	fma.rn.f32 	%f577, %f470, %f481, %f497;
	fma.rn.f32 	%f578, %f470, %f482, %f498;
	fma.rn.f32 	%f579, %f470, %f483, %f499;
	fma.rn.f32 	%f580, %f470, %f484, %f500;
	fma.rn.f32 	%f581, %f471, %f477, %f501;
	fma.rn.f32 	%f582, %f471, %f478, %f502;
	fma.rn.f32 	%f583, %f471, %f479, %f503;
	fma.rn.f32 	%f584, %f471, %f480, %f504;
	fma.rn.f32 	%f585, %f471, %f481, %f505;
	fma.rn.f32 	%f586, %f471, %f482, %f506;
	fma.rn.f32 	%f587, %f471, %f483, %f507;
	fma.rn.f32 	%f588, %f471, %f484, %f508;
	fma.rn.f32 	%f589, %f472, %f477, %f509;
	fma.rn.f32 	%f590, %f472, %f478, %f510;
	fma.rn.f32 	%f591, %f472, %f479, %f511;
	fma.rn.f32 	%f592, %f472, %f480, %f512;
	fma.rn.f32 	%f593, %f472, %f481, %f513;
	fma.rn.f32 	%f594, %f472, %f482, %f514;
	fma.rn.f32 	%f595, %f472, %f483, %f515;
	fma.rn.f32 	%f596, %f472, %f484, %f516;
	fma.rn.f32 	%f597, %f473, %f477, %f517;
	fma.rn.f32 	%f598, %f473, %f478, %f518;
	fma.rn.f32 	%f599, %f473, %f479, %f519;
	fma.rn.f32 	%f600, %f473, %f480, %f520;
	fma.rn.f32 	%f601, %f473, %f481, %f521;
	fma.rn.f32 	%f602, %f473, %f482, %f522;
	fma.rn.f32 	%f603, %f473, %f483, %f523;
	fma.rn.f32 	%f604, %f473, %f484, %f524;
	fma.rn.f32 	%f605, %f474, %f477, %f525;
	fma.rn.f32 	%f606, %f474, %f478, %f526;
	fma.rn.f32 	%f607, %f474, %f479, %f527;
	fma.rn.f32 	%f608, %f474, %f480, %f528;
	fma.rn.f32 	%f609, %f474, %f481, %f529;
	fma.rn.f32 	%f610, %f474, %f482, %f530;
	fma.rn.f32 	%f611, %f474, %f483, %f531;
	fma.rn.f32 	%f612, %f474, %f484, %f532;
	fma.rn.f32 	%f613, %f475, %f477, %f533;
	fma.rn.f32 	%f614, %f475, %f478, %f534;
	fma.rn.f32 	%f615, %f475, %f479, %f535;
	fma.rn.f32 	%f616, %f475, %f480, %f536;
	fma.rn.f32 	%f617, %f475, %f481, %f537;
	fma.rn.f32 	%f618, %f475, %f482, %f538;
	fma.rn.f32 	%f619, %f475, %f483, %f539;
	fma.rn.f32 	%f620, %f475, %f484, %f540;
	fma.rn.f32 	%f621, %f476, %f477, %f541;
	fma.rn.f32 	%f622, %f476, %f478, %f542;
	fma.rn.f32 	%f623, %f476, %f479, %f543;
	fma.rn.f32 	%f624, %f476, %f480, %f544;
	fma.rn.f32 	%f625, %f476, %f481, %f545;
	fma.rn.f32 	%f626, %f476, %f482, %f546;
	fma.rn.f32 	%f627, %f476, %f483, %f547;
	fma.rn.f32 	%f628, %f476, %f484, %f548;
	ld.shared.v4.f32 	{%f629, %f630, %f631, %f632}, [%r53+2560];
	ld.shared.v4.f32 	{%f633, %f634, %f635, %f636}, [%r53+2576];
	ld.shared.v4.f32 	{%f637, %f638, %f639, %f640}, [%r55+2560];
	ld.shared.v4.f32 	{%f641, %f642, %f643, %f644}, [%r55+2576];
	fma.rn.f32 	%f645, %f549, %f557, %f565;
	fma.rn.f32 	%f646, %f549, %f558, %f566;
	fma.rn.f32 	%f647, %f549, %f559, %f567;
	fma.rn.f32 	%f648, %f549, %f560, %f568;
	fma.rn.f32 	%f649, %f549, %f561, %f569;
	fma.rn.f32 	%f650, %f549, %f562, %f570;
	fma.rn.f32 	%f651, %f549, %f563, %f571;
	fma.rn.f32 	%f652, %f549, %f564, %f572;
	fma.rn.f32 	%f653, %f550, %f557, %f573;
	fma.rn.f32 	%f654, %f550, %f558, %f574;
	fma.rn.f32 	%f655, %f550, %f559, %f575;
	fma.rn.f32 	%f656, %f550, %f560, %f576;
	fma.rn.f32 	%f657, %f550, %f561, %f577;
	fma.rn.f32 	%f658, %f550, %f562, %f578;
	fma.rn.f32 	%f659, %f550, %f563, %f579;
	fma.rn.f32 	%f660, %f550, %f564, %f580;
	fma.rn.f32 	%f661, %f551, %f557, %f581;
	fma.rn.f32 	%f662, %f551, %f558, %f582;
	fma.rn.f32 	%f663, %f551, %f559, %f583;
	fma.rn.f32 	%f664, %f551, %f560, %f584;
	fma.rn.f32 	%f665, %f551, %f561, %f585;
	fma.rn.f32 	%f666, %f551, %f562, %f586;
	fma.rn.f32 	%f667, %f551, %f563, %f587;
	fma.rn.f32 	%f668, %f551, %f564, %f588;
	fma.rn.f32 	%f669, %f552, %f557, %f589;
	fma.rn.f32 	%f670, %f552, %f558, %f590;
	fma.rn.f32 	%f671, %f552, %f559, %f591;
	fma.rn.f32 	%f672, %f552, %f560, %f592;
	fma.rn.f32 	%f673, %f552, %f561, %f593;
	fma.rn.f32 	%f674, %f552, %f562, %f594;
	fma.rn.f32 	%f675, %f552, %f563, %f595;
	fma.rn.f32 	%f676, %f552, %f564, %f596;
	fma.rn.f32 	%f677, %f553, %f557, %f597;
	fma.rn.f32 	%f678, %f553, %f558, %f598;
	fma.rn.f32 	%f679, %f553, %f559, %f599;
	fma.rn.f32 	%f680, %f553, %f560, %f600;
	fma.rn.f32 	%f681, %f553, %f561, %f601;
	fma.rn.f32 	%f682, %f553, %f562, %f602;
	fma.rn.f32 	%f683, %f553, %f563, %f603;
	fma.rn.f32 	%f684, %f553, %f564, %f604;
	fma.rn.f32 	%f685, %f554, %f557, %f605;
	fma.rn.f32 	%f686, %f554, %f558, %f606;
	fma.rn.f32 	%f687, %f554, %f559, %f607;
	fma.rn.f32 	%f688, %f554, %f560, %f608;
	fma.rn.f32 	%f689, %f554, %f561, %f609;
	fma.rn.f32 	%f690, %f554, %f562, %f610;
	fma.rn.f32 	%f691, %f554, %f563, %f611;
	fma.rn.f32 	%f692, %f554, %f564, %f612;
	fma.rn.f32 	%f693, %f555, %f557, %f613;
	fma.rn.f32 	%f694, %f555, %f558, %f614;
	fma.rn.f32 	%f695, %f555, %f559, %f615;
	fma.rn.f32 	%f696, %f555, %f560, %f616;
	fma.rn.f32 	%f697, %f555, %f561, %f617;
	fma.rn.f32 	%f698, %f555, %f562, %f618;
	fma.rn.f32 	%f699, %f555, %f563, %f619;
	fma.rn.f32 	%f700, %f555, %f564, %f620;
	fma.rn.f32 	%f701, %f556, %f557, %f621;
	fma.rn.f32 	%f702, %f556, %f558, %f622;
	fma.rn.f32 	%f703, %f556, %f559, %f623;
	fma.rn.f32 	%f704, %f556, %f560, %f624;
	fma.rn.f32 	%f705, %f556, %f561, %f625;
	fma.rn.f32 	%f706, %f556, %f562, %f626;
	fma.rn.f32 	%f707, %f556, %f563, %f627;
	fma.rn.f32 	%f708, %f556, %f564, %f628;
	ld.shared.v4.f32 	{%f1172, %f1171, %f1170, %f1169}, [%r53+3072];
	ld.shared.v4.f32 	{%f1168, %f1167, %f1166, %f1165}, [%r53+3088];
	ld.shared.v4.f32 	{%f1188, %f1187, %f1186, %f1185}, [%r55+3072];
	ld.shared.v4.f32 	{%f1184, %f1183, %f1182, %f1181}, [%r55+3088];
	fma.rn.f32 	%f709, %f629, %f637, %f645;
	fma.rn.f32 	%f710, %f629, %f638, %f646;
	fma.rn.f32 	%f711, %f629, %f639, %f647;
	fma.rn.f32 	%f712, %f629, %f640, %f648;
	fma.rn.f32 	%f713, %f629, %f641, %f649;
	fma.rn.f32 	%f714, %f629, %f642, %f650;
	fma.rn.f32 	%f715, %f629, %f643, %f651;
	fma.rn.f32 	%f716, %f629, %f644, %f652;
	fma.rn.f32 	%f717, %f630, %f637, %f653;
	fma.rn.f32 	%f718, %f630, %f638, %f654;
	fma.rn.f32 	%f719, %f630, %f639, %f655;
	fma.rn.f32 	%f720, %f630, %f640, %f656;
	fma.rn.f32 	%f721, %f630, %f641, %f657;
	fma.rn.f32 	%f722, %f630, %f642, %f658;
	fma.rn.f32 	%f723, %f630, %f643, %f659;
	fma.rn.f32 	%f724, %f630, %f644, %f660;
	fma.rn.f32 	%f725, %f631, %f637, %f661;
	fma.rn.f32 	%f726, %f631, %f638, %f662;
	fma.rn.f32 	%f727, %f631, %f639, %f663;
	fma.rn.f32 	%f728, %f631, %f640, %f664;
	fma.rn.f32 	%f729, %f631, %f641, %f665;
	fma.rn.f32 	%f730, %f631, %f642, %f666;
	fma.rn.f32 	%f731, %f631, %f643, %f667;
	fma.rn.f32 	%f732, %f631, %f644, %f668;
	fma.rn.f32 	%f733, %f632, %f637, %f669;
	fma.rn.f32 	%f734, %f632, %f638, %f670;
	fma.rn.f32 	%f735, %f632, %f639, %f671;
	fma.rn.f32 	%f736, %f632, %f640, %f672;
	fma.rn.f32 	%f737, %f632, %f641, %f673;
	fma.rn.f32 	%f738, %f632, %f642, %f674;
	fma.rn.f32 	%f739, %f632, %f643, %f675;
	fma.rn.f32 	%f740, %f632, %f644, %f676;
	fma.rn.f32 	%f741, %f633, %f637, %f677;
	fma.rn.f32 	%f742, %f633, %f638, %f678;
	fma.rn.f32 	%f743, %f633, %f639, %f679;
	fma.rn.f32 	%f744, %f633, %f640, %f680;
	fma.rn.f32 	%f745, %f633, %f641, %f681;
	fma.rn.f32 	%f746, %f633, %f642, %f682;
	fma.rn.f32 	%f747, %f633, %f643, %f683;
	fma.rn.f32 	%f748, %f633, %f644, %f684;
	fma.rn.f32 	%f749, %f634, %f637, %f685;
	fma.rn.f32 	%f750, %f634, %f638, %f686;
	fma.rn.f32 	%f751, %f634, %f639, %f687;
	fma.rn.f32 	%f752, %f634, %f640, %f688;
	fma.rn.f32 	%f753, %f634, %f641, %f689;
	fma.rn.f32 	%f754, %f634, %f642, %f690;
	fma.rn.f32 	%f755, %f634, %f643, %f691;
	fma.rn.f32 	%f756, %f634, %f644, %f692;
	fma.rn.f32 	%f757, %f635, %f637, %f693;
	fma.rn.f32 	%f758, %f635, %f638, %f694;
	fma.rn.f32 	%f759, %f635, %f639, %f695;
	fma.rn.f32 	%f760, %f635, %f640, %f696;
	fma.rn.f32 	%f761, %f635, %f641, %f697;
	fma.rn.f32 	%f762, %f635, %f642, %f698;
	fma.rn.f32 	%f763, %f635, %f643, %f699;
	fma.rn.f32 	%f764, %f635, %f644, %f700;
	fma.rn.f32 	%f765, %f636, %f637, %f701;
	fma.rn.f32 	%f766, %f636, %f638, %f702;
	fma.rn.f32 	%f767, %f636, %f639, %f703;
	fma.rn.f32 	%f768, %f636, %f640, %f704;
	fma.rn.f32 	%f769, %f636, %f641, %f705;
	fma.rn.f32 	%f770, %f636, %f642, %f706;
	fma.rn.f32 	%f771, %f636, %f643, %f707;
	fma.rn.f32 	%f772, %f636, %f644, %f708;
	ld.shared.v4.f32 	{%f773, %f774, %f775, %f776}, [%r53+3584];
	ld.shared.v4.f32 	{%f777, %f778, %f779, %f780}, [%r53+3600];
	ld.shared.v4.f32 	{%f781, %f782, %f783, %f784}, [%r55+3584];
	ld.shared.v4.f32 	{%f785, %f786, %f787, %f788}, [%r55+3600];
	fma.rn.f32 	%f789, %f1172, %f1188, %f709;
	fma.rn.f32 	%f790, %f1172, %f1187, %f710;
	fma.rn.f32 	%f791, %f1172, %f1186, %f711;
	fma.rn.f32 	%f792, %f1172, %f1185, %f712;
	fma.rn.f32 	%f793, %f1172, %f1184, %f713;
	fma.rn.f32 	%f794, %f1172, %f1183, %f714;
	fma.rn.f32 	%f795, %f1172, %f1182, %f715;
	fma.rn.f32 	%f796, %f1172, %f1181, %f716;
	fma.rn.f32 	%f797, %f1171, %f1188, %f717;
	fma.rn.f32 	%f798, %f1171, %f1187, %f718;
	fma.rn.f32 	%f799, %f1171, %f1186, %f719;
	fma.rn.f32 	%f800, %f1171, %f1185, %f720;
	fma.rn.f32 	%f801, %f1171, %f1184, %f721;
	fma.rn.f32 	%f802, %f1171, %f1183, %f722;
	fma.rn.f32 	%f803, %f1171, %f1182, %f723;
	fma.rn.f32 	%f804, %f1171, %f1181, %f724;
	fma.rn.f32 	%f805, %f1170, %f1188, %f725;
	fma.rn.f32 	%f806, %f1170, %f1187, %f726;
	fma.rn.f32 	%f807, %f1170, %f1186, %f727;
	fma.rn.f32 	%f808, %f1170, %f1185, %f728;
	fma.rn.f32 	%f809, %f1170, %f1184, %f729;
	fma.rn.f32 	%f810, %f1170, %f1183, %f730;
	fma.rn.f32 	%f811, %f1170, %f1182, %f731;
	fma.rn.f32 	%f812, %f1170, %f1181, %f732;
	fma.rn.f32 	%f813, %f1169, %f1188, %f733;
	fma.rn.f32 	%f814, %f1169, %f1187, %f734;
	fma.rn.f32 	%f815, %f1169, %f1186, %f735;
	fma.rn.f32 	%f816, %f1169, %f1185, %f736;
	fma.rn.f32 	%f817, %f1169, %f1184, %f737;
	fma.rn.f32 	%f818, %f1169, %f1183, %f738;
	fma.rn.f32 	%f819, %f1169, %f1182, %f739;
	fma.rn.f32 	%f820, %f1169, %f1181, %f740;
	fma.rn.f32 	%f821, %f1168, %f1188, %f741;
	fma.rn.f32 	%f822, %f1168, %f1187, %f742;
	fma.rn.f32 	%f823, %f1168, %f1186, %f743;
	fma.rn.f32 	%f824, %f1168, %f1185, %f744;
	fma.rn.f32 	%f825, %f1168, %f1184, %f745;
	fma.rn.f32 	%f826, %f1168, %f1183, %f746;
	fma.rn.f32 	%f827, %f1168, %f1182, %f747;
	fma.rn.f32 	%f828, %f1168, %f1181, %f748;
	fma.rn.f32 	%f829, %f1167, %f1188, %f749;
	fma.rn.f32 	%f830, %f1167, %f1187, %f750;
	fma.rn.f32 	%f831, %f1167, %f1186, %f751;
	fma.rn.f32 	%f832, %f1167, %f1185, %f752;
	fma.rn.f32 	%f833, %f1167, %f1184, %f753;
	fma.rn.f32 	%f834, %f1167, %f1183, %f754;
	fma.rn.f32 	%f835, %f1167, %f1182, %f755;
	fma.rn.f32 	%f836, %f1167, %f1181, %f756;
	fma.rn.f32 	%f837, %f1166, %f1188, %f757;
	fma.rn.f32 	%f838, %f1166, %f1187, %f758;
	fma.rn.f32 	%f839, %f1166, %f1186, %f759;
	fma.rn.f32 	%f840, %f1166, %f1185, %f760;
	fma.rn.f32 	%f841, %f1166, %f1184, %f761;
	fma.rn.f32 	%f842, %f1166, %f1183, %f762;
	fma.rn.f32 	%f843, %f1166, %f1182, %f763;
	fma.rn.f32 	%f844, %f1166, %f1181, %f764;
	fma.rn.f32 	%f845, %f1165, %f1188, %f765;
	fma.rn.f32 	%f846, %f1165, %f1187, %f766;
	fma.rn.f32 	%f847, %f1165, %f1186, %f767;
	fma.rn.f32 	%f848, %f1165, %f1185, %f768;
	fma.rn.f32 	%f849, %f1165, %f1184, %f769;
	fma.rn.f32 	%f850, %f1165, %f1183, %f770;
	fma.rn.f32 	%f851, %f1165, %f1182, %f771;
	fma.rn.f32 	%f852, %f1165, %f1181, %f772;
	fma.rn.f32 	%f1156, %f773, %f781, %f789;
	fma.rn.f32 	%f1155, %f773, %f782, %f790;
	fma.rn.f32 	%f1154, %f773, %f783, %f791;
	fma.rn.f32 	%f1153, %f773, %f784, %f792;
	fma.rn.f32 	%f1152, %f773, %f785, %f793;
	fma.rn.f32 	%f1151, %f773, %f786, %f794;
	fma.rn.f32 	%f1150, %f773, %f787, %f795;
	fma.rn.f32 	%f1149, %f773, %f788, %f796;
	fma.rn.f32 	%f1148, %f774, %f781, %f797;
	fma.rn.f32 	%f1147, %f774, %f782, %f798;
	fma.rn.f32 	%f1146, %f774, %f783, %f799;
	fma.rn.f32 	%f1145, %f774, %f784, %f800;
	fma.rn.f32 	%f1144, %f774, %f785, %f801;
	fma.rn.f32 	%f1143, %f774, %f786, %f802;
	fma.rn.f32 	%f1142, %f774, %f787, %f803;
	fma.rn.f32 	%f1141, %f774, %f788, %f804;
	fma.rn.f32 	%f1140, %f775, %f781, %f805;
	fma.rn.f32 	%f1139, %f775, %f782, %f806;
	fma.rn.f32 	%f1138, %f775, %f783, %f807;
	fma.rn.f32 	%f1137, %f775, %f784, %f808;
	fma.rn.f32 	%f1136, %f775, %f785, %f809;
	fma.rn.f32 	%f1135, %f775, %f786, %f810;
	fma.rn.f32 	%f1134, %f775, %f787, %f811;
	fma.rn.f32 	%f1133, %f775, %f788, %f812;
	fma.rn.f32 	%f1132, %f776, %f781, %f813;
	fma.rn.f32 	%f1131, %f776, %f782, %f814;
	fma.rn.f32 	%f1130, %f776, %f783, %f815;
	fma.rn.f32 	%f1129, %f776, %f784, %f816;
	fma.rn.f32 	%f1128, %f776, %f785, %f817;
	fma.rn.f32 	%f1127, %f776, %f786, %f818;
	fma.rn.f32 	%f1126, %f776, %f787, %f819;
	fma.rn.f32 	%f1125, %f776, %f788, %f820;
	fma.rn.f32 	%f1124, %f777, %f781, %f821;
	fma.rn.f32 	%f1123, %f777, %f782, %f822;
	fma.rn.f32 	%f1122, %f777, %f783, %f823;
	fma.rn.f32 	%f1121, %f777, %f784, %f824;
	fma.rn.f32 	%f1120, %f777, %f785, %f825;
	fma.rn.f32 	%f1119, %f777, %f786, %f826;
	fma.rn.f32 	%f1118, %f777, %f787, %f827;
	fma.rn.f32 	%f1117, %f777, %f788, %f828;
	fma.rn.f32 	%f1116, %f778, %f781, %f829;
	fma.rn.f32 	%f1115, %f778, %f782, %f830;
	fma.rn.f32 	%f1114, %f778, %f783, %f831;
	fma.rn.f32 	%f1113, %f778, %f784, %f832;
	fma.rn.f32 	%f1112, %f778, %f785, %f833;
	fma.rn.f32 	%f1111, %f778, %f786, %f834;
	fma.rn.f32 	%f1110, %f778, %f787, %f835;
	fma.rn.f32 	%f1109, %f778, %f788, %f836;
	fma.rn.f32 	%f1157, %f779, %f781, %f837;
	fma.rn.f32 	%f1158, %f779, %f782, %f838;
	fma.rn.f32 	%f1159, %f779, %f783, %f839;
	fma.rn.f32 	%f1160, %f779, %f784, %f840;
	fma.rn.f32 	%f1161, %f779, %f785, %f841;
	fma.rn.f32 	%f1162, %f779, %f786, %f842;
	fma.rn.f32 	%f1163, %f779, %f787, %f843;
	fma.rn.f32 	%f1164, %f779, %f788, %f844;
	fma.rn.f32 	%f1173, %f780, %f781, %f845;
	fma.rn.f32 	%f1174, %f780, %f782, %f846;
	fma.rn.f32 	%f1175, %f780, %f783, %f847;
	fma.rn.f32 	%f1176, %f780, %f784, %f848;
	fma.rn.f32 	%f1177, %f780, %f785, %f849;
	fma.rn.f32 	%f1178, %f780, %f786, %f850;
	fma.rn.f32 	%f1179, %f780, %f787, %f851;
	fma.rn.f32 	%f1180, %f780, %f788, %f852;
	@%p2 bra 	$L__BB0_6;
	shl.b32 	%r56, %r11, 12;
	mov.u32 	%r57, _ZZN11gemm_thread5sgemmILi128ELi128ELi8ELi8ELi8EEEvPfS1_S1_iiiffE8shared_a;
	add.s32 	%r58, %r57, %r56;
	add.s32 	%r60, %r58, %r32;
	st.shared.f32 	[%r60], %f1200;
	st.shared.f32 	[%r60+512], %f1199;
	st.shared.f32 	[%r60+1024], %f1198;
	st.shared.f32 	[%r60+1536], %f1197;
	mov.u32 	%r61, _ZZN11gemm_thread5sgemmILi128ELi128ELi8ELi8ELi8EEEvPfS1_S1_iiiffE8shared_b;
	add.s32 	%r62, %r61, %r56;
	add.s32 	%r64, %r62, %r36;
	st.shared.v4.f32 	[%r64], {%f1204, %f1203, %f1202, %f1201};
	bar.sync 	0;
	shl.b32 	%r65, %r2, 2;
	add.s32 	%r66, %r58, %r65;
	ld.shared.v4.f32 	{%f1172, %f1171, %f1170, %f1169}, [%r66];
	ld.shared.v4.f32 	{%f1168, %f1167, %f1166, %f1165}, [%r66+16];
	shl.b32 	%r67, %r1, 2;
	add.s32 	%r68, %r62, %r67;
	ld.shared.v4.f32 	{%f1188, %f1187, %f1186, %f1185}, [%r68];
	ld.shared.v4.f32 	{%f1184, %f1183, %f1182, %f1181}, [%r68+16];
$L__BB0_6:
	setp.lt.s32 	%p4, %r78, %r14;
	add.s64 	%rd75, %rd75, 32;
	add.s32 	%r77, %r77, %r7;
	mov.u32 	%r79, %r11;
	@%p4 bra 	$L__BB0_2;
$L__BB0_7:
	ld.param.u64 	%rd74, [_ZN11gemm_thread5sgemmILi128ELi128ELi8ELi8ELi8EEEvPfS1_S1_iiiff_param_2];
	cvta.to.global.u64 	%rd32, %rd74;
	cvt.u64.u32 	%rd33, %r1;
	mul.lo.s32 	%r69, %r2, %r15;
	cvt.s64.s32 	%rd34, %r69;
	add.s64 	%rd35, %rd3, %rd34;
	add.s64 	%rd36, %rd35, %rd33;
	shl.b64 	%rd37, %rd36, 2;
	add.s64 	%rd38, %rd32, %rd37;
	ld.global.v4.f32 	{%f853, %f854, %f855, %f856}, [%rd38];
	mul.f32 	%f857, %f306, %f853;
	fma.rn.f32 	%f858, %f305, %f1156, %f857;
	mul.f32 	%f859, %f306, %f854;
	fma.rn.f32 	%f860, %f305, %f1155, %f859;
	mul.f32 	%f861, %f306, %f855;
	fma.rn.f32 	%f862, %f305, %f1154, %f861;
	mul.f32 	%f863, %f306, %f856;
	fma.rn.f32 	%f864, %f305, %f1153, %f863;
	st.global.v4.f32 	[%rd38], {%f858, %f860, %f862, %f864};
	ld.global.v4.f32 	{%f865, %f866, %f867, %f868}, [%rd38+16];
	mul.f32 	%f869, %f306, %f865;
	fma.rn.f32 	%f870, %f305, %f1152, %f869;
	mul.f32 	%f871, %f306, %f866;
	fma.rn.f32 	%f872, %f305, %f1151, %f871;
	mul.f32 	%f873, %f306, %f867;
	fma.rn.f32 	%f874, %f305, %f1150, %f873;
	mul.f32 	%f875, %f306, %f868;
	fma.rn.f32 	%f876, %f305, %f1149, %f875;
	st.global.v4.f32 	[%rd38+16], {%f870, %f872, %f874, %f876};
	add.s32 	%r70, %r69, %r15;
	cvt.s64.s32 	%rd39, %r70;
	add.s64 	%rd40, %rd3, %rd39;
	add.s64 	%rd41, %rd40, %rd33;
	shl.b64 	%rd42, %rd41, 2;
	add.s64 	%rd43, %rd32, %rd42;
	ld.global.v4.f32 	{%f877, %f878, %f879, %f880}, [%rd43];
	mul.f32 	%f881, %f306, %f877;
	fma.rn.f32 	%f882, %f305, %f1148, %f881;
	mul.f32 	%f883, %f306, %f878;
	fma.rn.f32 	%f884, %f305, %f1147, %f883;
	mul.f32 	%f885, %f306, %f879;
	fma.rn.f32 	%f886, %f305, %f1146, %f885;
	mul.f32 	%f887, %f306, %f880;
	fma.rn.f32 	%f888, %f305, %f1145, %f887;
	st.global.v4.f32 	[%rd43], {%f882, %f884, %f886, %f888};
	ld.global.v4.f32 	{%f889, %f890, %f891, %f892}, [%rd43+16];
	mul.f32 	%f893, %f306, %f889;
	fma.rn.f32 	%f894, %f305, %f1144, %f893;
	mul.f32 	%f895, %f306, %f890;
	fma.rn.f32 	%f896, %f305, %f1143, %f895;
	mul.f32 	%f897, %f306, %f891;
	fma.rn.f32 	%f898, %f305, %f1142, %f897;
	mul.f32 	%f899, %f306, %f892;
	fma.rn.f32 	%f900, %f305, %f1141, %f899;
	st.global.v4.f32 	[%rd43+16], {%f894, %f896, %f898, %f900};
	add.s32 	%r71, %r70, %r15;
	cvt.s64.s32 	%rd44, %r71;
	add.s64 	%rd45, %rd3, %rd44;
	add.s64 	%rd46, %rd45, %rd33;
	shl.b64 	%rd47, %rd46, 2;
	add.s64 	%rd48, %rd32, %rd47;
	ld.global.v4.f32 	{%f901, %f902, %f903, %f904}, [%rd48];
	mul.f32 	%f905, %f306, %f901;
	fma.rn.f32 	%f906, %f305, %f1140, %f905;
	mul.f32 	%f907, %f306, %f902;
	fma.rn.f32 	%f908, %f305, %f1139, %f907;
	mul.f32 	%f909, %f306, %f903;
	fma.rn.f32 	%f910, %f305, %f1138, %f909;
	mul.f32 	%f911, %f306, %f904;
	fma.rn.f32 	%f912, %f305, %f1137, %f911;
	st.global.v4.f32 	[%rd48], {%f906, %f908, %f910, %f912};
	ld.global.v4.f32 	{%f913, %f914, %f915, %f916}, [%rd48+16];
	mul.f32 	%f917, %f306, %f913;
	fma.rn.f32 	%f918, %f305, %f1136, %f917;
	mul.f32 	%f919, %f306, %f914;
	fma.rn.f32 	%f920, %f305, %f1135, %f919;
	mul.f32 	%f921, %f306, %f915;
	fma.rn.f32 	%f922, %f305, %f1134, %f921;
	mul.f32 	%f923, %f306, %f916;
	fma.rn.f32 	%f924, %f305, %f1133, %f923;
	st.global.v4.f32 	[%rd48+16], {%f918, %f920, %f922, %f924};
	add.s32 	%r72, %r71, %r15;
	cvt.s64.s32 	%rd49, %r72;
	add.s64 	%rd50, %rd3, %rd49;
	add.s64 	%rd51, %rd50, %rd33;
	shl.b64 	%rd52, %rd51, 2;
	add.s64 	%rd53, %rd32, %rd52;
	ld.global.v4.f32 	{%f925, %f926, %f927, %f928}, [%rd53];
	mul.f32 	%f929, %f306, %f925;
	fma.rn.f32 	%f930, %f305, %f1132, %f929;
	mul.f32 	%f931, %f306, %f926;
	fma.rn.f32 	%f932, %f305, %f1131, %f931;
	mul.f32 	%f933, %f306, %f927;
	fma.rn.f32 	%f934, %f305, %f1130, %f933;
	mul.f32 	%f935, %f306, %f928;
	fma.rn.f32 	%f936, %f305, %f1129, %f935;
	st.global.v4.f32 	[%rd53], {%f930, %f932, %f934, %f936};
	ld.global.v4.f32 	{%f937, %f938, %f939, %f940}, [%rd53+16];
	mul.f32 	%f941, %f306, %f937;
	fma.rn.f32 	%f942, %f305, %f1128, %f941;
	mul.f32 	%f943, %f306, %f938;
	fma.rn.f32 	%f944, %f305, %f1127, %f943;
	mul.f32 	%f945, %f306, %f939;
	fma.rn.f32 	%f946, %f305, %f1126, %f945;
	mul.f32 	%f947, %f306, %f940;
	fma.rn.f32 	%f948, %f305, %f1125, %f947;
	st.global.v4.f32 	[%rd53+16], {%f942, %f944, %f946, %f948};
	add.s32 	%r73, %r72, %r15;
	cvt.s64.s32 	%rd54, %r73;
	add.s64 	%rd55, %rd3, %rd54;
	add.s64 	%rd56, %rd55, %rd33;
	shl.b64 	%rd57, %rd56, 2;
	add.s64 	%rd58, %rd32, %rd57;
	ld.global.v4.f32 	{%f949, %f950, %f951, %f952}, [%rd58];
	mul.f32 	%f953, %f306, %f949;
	fma.rn.f32 	%f954, %f305, %f1124, %f953;
	mul.f32 	%f955, %f306, %f950;
	fma.rn.f32 	%f956, %f305, %f1123, %f955;
	mul.f32 	%f957, %f306, %f951;
	fma.rn.f32 	%f958, %f305, %f1122, %f957;
	mul.f32 	%f959, %f306, %f952;
	fma.rn.f32 	%f960, %f305, %f1121, %f959;
	st.global.v4.f32 	[%rd58], {%f954, %f956, %f958, %f960};
	ld.global.v4.f32 	{%f961, %f962, %f963, %f964}, [%rd58+16];
	mul.f32 	%f965, %f306, %f961;
	fma.rn.f32 	%f966, %f305, %f1120, %f965;
	mul.f32 	%f967, %f306, %f962;
	fma.rn.f32 	%f968, %f305, %f1119, %f967;
	mul.f32 	%f969, %f306, %f963;
	fma.rn.f32 	%f970, %f305, %f1118, %f969;
	mul.f32 	%f971, %f306, %f964;
	fma.rn.f32 	%f972, %f305, %f1117, %f971;
	st.global.v4.f32 	[%rd58+16], {%f966, %f968, %f970, %f972};
	add.s32 	%r74, %r73, %r15;
	cvt.s64.s32 	%rd59, %r74;
	add.s64 	%rd60, %rd3, %rd59;
	add.s64 	%rd61, %rd60, %rd33;
	shl.b64 	%rd62, %rd61, 2;
	add.s64 	%rd63, %rd32, %rd62;
	ld.global.v4.f32 	{%f973, %f974, %f975, %f976}, [%rd63];
	mul.f32 	%f977, %f306, %f973;
	fma.rn.f32 	%f978, %f305, %f1116, %f977;
	mul.f32 	%f979, %f306, %f974;
	fma.rn.f32 	%f980, %f305, %f1115, %f979;
	mul.f32 	%f981, %f306, %f975;
	fma.rn.f32 	%f982, %f305, %f1114, %f981;
	mul.f32 	%f983, %f306, %f976;
	fma.rn.f32 	%f984, %f305, %f1113, %f983;
	st.global.v4.f32 	[%rd63], {%f978, %f980, %f982, %f984};
	ld.global.v4.f32 	{%f985, %f986, %f987, %f988}, [%rd63+16];
	mul.f32 	%f989, %f306, %f985;
	fma.rn.f32 	%f990, %f305, %f1112, %f989;
	mul.f32 	%f991, %f306, %f986;
	fma.rn.f32 	%f992, %f305, %f1111, %f991;
	mul.f32 	%f993, %f306, %f987;
	fma.rn.f32 	%f994, %f305, %f1110, %f993;
	mul.f32 	%f995, %f306, %f988;
	fma.rn.f32 	%f996, %f305, %f1109, %f995;
	st.global.v4.f32 	[%rd63+16], {%f990, %f992, %f994, %f996};
	add.s32 	%r75, %r74, %r15;
	cvt.s64.s32 	%rd64, %r75;
	add.s64 	%rd65, %rd3, %rd64;
	add.s64 	%rd66, %rd65, %rd33;
	shl.b64 	%rd67, %rd66, 2;
	add.s64 	%rd68, %rd32, %rd67;
	ld.global.v4.f32 	{%f997, %f998, %f999, %f1000}, [%rd68];
	mul.f32 	%f1001, %f306, %f997;
	fma.rn.f32 	%f1002, %f305, %f1157, %f1001;
	mul.f32 	%f1003, %f306, %f998;
	fma.rn.f32 	%f1004, %f305, %f1158, %f1003;
	mul.f32 	%f1005, %f306, %f999;
	fma.rn.f32 	%f1006, %f305, %f1159, %f1005;
	mul.f32 	%f1007, %f306, %f1000;
	fma.rn.f32 	%f1008, %f305, %f1160, %f1007;
	st.global.v4.f32 	[%rd68], {%f1002, %f1004, %f1006, %f1008};
	ld.global.v4.f32 	{%f1009, %f1010, %f1011, %f1012}, [%rd68+16];
	mul.f32 	%f1013, %f306, %f1009;
	fma.rn.f32 	%f1014, %f305, %f1161, %f1013;
	mul.f32 	%f1015, %f306, %f1010;
	fma.rn.f32 	%f1016, %f305, %f1162, %f1015;
	mul.f32 	%f1017, %f306, %f1011;
	fma.rn.f32 	%f1018, %f305, %f1163, %f1017;
	mul.f32 	%f1019, %f306, %f1012;
	fma.rn.f32 	%f1020, %f305, %f1164, %f1019;
	st.global.v4.f32 	[%rd68+16], {%f1014, %f1016, %f1018, %f1020};
	add.s32 	%r76, %r75, %r15;
	cvt.s64.s32 	%rd69, %r76;
	add.s64 	%rd70, %rd3, %rd69;
	add.s64 	%rd71, %rd70, %rd33;
	shl.b64 	%rd72, %rd71, 2;
	add.s64 	%rd73, %rd32, %rd72;
	ld.global.v4.f32 	{%f1021, %f1022, %f1023, %f1024}, [%rd73];
	mul.f32 	%f1025, %f306, %f1021;
	fma.rn.f32 	%f1026, %f305, %f1173, %f1025;
	mul.f32 	%f1027, %f306, %f1022;
	fma.rn.f32 	%f1028, %f305, %f1174, %f1027;
	mul.f32 	%f1029, %f306, %f1023;
	fma.rn.f32 	%f1030, %f305, %f1175, %f1029;
	mul.f32 	%f1031, %f306, %f1024;
	fma.rn.f32 	%f1032, %f305, %f1176, %f1031;
	st.global.v4.f32 	[%rd73], {%f1026, %f1028, %f1030, %f1032};
	ld.global.v4.f32 	{%f1033, %f1034, %f1035, %f1036}, [%rd73+16];
	mul.f32 	%f1037, %f306, %f1033;
	fma.rn.f32 	%f1038, %f305, %f1177, %f1037;
	mul.f32 	%f1039, %f306, %f1034;
	fma.rn.f32 	%f1040, %f305, %f1178, %f1039;
	mul.f32 	%f1041, %f306, %f1035;
	fma.rn.f32 	%f1042, %f305, %f1179, %f1041;
	mul.f32 	%f1043, %f306, %f1036;
	fma.rn.f32 	%f1044, %f305, %f1180, %f1043;
	st.global.v4.f32 	[%rd73+16], {%f1038, %f1040, %f1042, %f1044};
	ret;

}


// ===== COMPILED SASS (sm_100) =====

	.target	sm_100

	.elftype	@"ET_EXEC"


//--------------------- .note.nv.tkinfo           --------------------------
	.section	.note.nv.tkinfo,"",@"SHT_NOTE"
	.sectionflags	@"SHF_NOTE_NV_TKINFO"
	.tkinfo
        /*0018*/ 	.word	0x00000002
        /*0030*/ 	.string	""
        /*0030*/ 	.string	"ptxas"
        /*0030*/ 	.string	"Cuda compilation tools, release 13.0, V13.0.88"
        /*0030*/ 	.string	"Build cuda_13.0.r13.0/compiler.36424714_0"
        /*0030*/ 	.string	"-arch sm_100 -m 64 "



//--------------------- .note.nv.cuinfo           --------------------------
	.section	.note.nv.cuinfo,"",@"SHT_NOTE"
	.sectionflags	@"SHF_NOTE_NV_CUINFO"
        /*0018*/ 	.short	0x0002
        /*001a*/ 	.short	0x0064
        /*001c*/ 	.short	0x0082
	.zero		2


//--------------------- .nv.info                  --------------------------
	.section	.nv.info,"",@"SHT_CUDA_INFO"
	.align	4


	//----- nvinfo : EIATTR_REGCOUNT
	.align		4
        /*0000*/ 	.byte	0x04, 0x2f
        /*0002*/ 	.short	(.L_1 - .L_0)
	.align		4
.L_0:
        /*0004*/ 	.word	index@(_ZN11gemm_thread5sgemmILi128ELi128ELi8ELi8ELi8EEEvPfS1_S1_iiiff)
        /*0008*/ 	.word	0x00000080


	//----- nvinfo : EIATTR_FRAME_SIZE
	.align		4
.L_1:
        /*000c*/ 	.byte	0x04, 0x11
        /*000e*/ 	.short	(.L_3 - .L_2)
	.align		4
.L_2:
        /*0010*/ 	.word	index@(_ZN11gemm_thread5sgemmILi128ELi128ELi8ELi8ELi8EEEvPfS1_S1_iiiff)
        /*0014*/ 	.word	0x00000000


	//----- nvinfo : EIATTR_MIN_STACK_SIZE
	.align		4
.L_3:
        /*0018*/ 	.byte	0x04, 0x12
        /*001a*/ 	.short	(.L_5 - .L_4)
	.align		4
.L_4:
        /*001c*/ 	.word	index@(_ZN11gemm_thread5sgemmILi128ELi128ELi8ELi8ELi8EEEvPfS1_S1_iiiff)
        /*0020*/ 	.word	0x00000000
.L_5:


//--------------------- .nv.compat                --------------------------
	.section	.nv.compat,"",@"SHT_CUDA_COMPAT_INFO"
	.align	4
        /*0000*/ 	.byte	0x02, 0x09, 0x00, 0x00, 0x02, 0x02, 0x01, 0x00, 0x02, 0x05, 0x05, 0x00, 0x03, 0x07, 0x01, 0x01
        /*0010*/ 	.byte	0x02, 0x03, 0x00, 0x00, 0x02, 0x06, 0x01, 0x00, 0x04, 0x0b, 0x08, 0x00, 0x09, 0x00, 0x00, 0x00
        /*0020*/ 	.byte	0x00, 0x00, 0x00, 0x00


//--------------------- .nv.info._ZN11gemm_thread5sgemmILi128ELi128ELi8ELi8ELi8EEEvPfS1_S1_iiiff --------------------------
	.section	.nv.info._ZN11gemm_thread5sgemmILi128ELi128ELi8ELi8ELi8EEEvPfS1_S1_iiiff,"",@"SHT_CUDA_INFO"
	.sectionflags	@""
	.align	4


	//----- nvinfo : EIATTR_CUDA_API_VERSION
	.align		4
        /*0000*/ 	.byte	0x04, 0x37
        /*0002*/ 	.short	(.L_7 - .L_6)
.L_6:
        /*0004*/ 	.word	0x00000082


	//----- nvinfo : EIATTR_KPARAM_INFO
	.align		4
.L_7:
        /*0008*/ 	.byte	0x04, 0x17
        /*000a*/ 	.short	(.L_9 - .L_8)
.L_8:
        /*000c*/ 	.word	0x00000000
        /*0010*/ 	.short	0x0007
        /*0012*/ 	.short	0x0028
        /*0014*/ 	.byte	0x00, 0xf0, 0x11, 0x00


	//----- nvinfo : EIATTR_KPARAM_INFO
	.align		4
.L_9:
        /*0018*/ 	.byte	0x04, 0x17
        /*001a*/ 	.short	(.L_11 - .L_10)
.L_10:
        /*001c*/ 	.word	0x00000000
        /*0020*/ 	.short	0x0006
        /*0022*/ 	.short	0x0024
        /*0024*/ 	.byte	0x00, 0xf0, 0x11, 0x00


	//----- nvinfo : EIATTR_KPARAM_INFO
	.align		4
.L_11:
        /*0028*/ 	.byte	0x04, 0x17
        /*002a*/ 	.short	(.L_13 - .L_12)
.L_12:
        /*002c*/ 	.word	0x00000000
        /*0030*/ 	.short	0x0005
        /*0032*/ 	.short	0x0020
        /*0034*/ 	.byte	0x00, 0xf0, 0x11, 0x00


	//----- nvinfo : EIATTR_KPARAM_INFO
	.align		4
.L_13:
        /*0038*/ 	.byte	0x04, 0x17
        /*003a*/ 	.short	(.L_15 - .L_14)
.L_14:
        /*003c*/ 	.word	0x00000000
        /*0040*/ 	.short	0x0004
        /*0042*/ 	.short	0x001c
        /*0044*/ 	.byte	0x00, 0xf0, 0x11, 0x00


	//----- nvinfo : EIATTR_KPARAM_INFO
	.align		4
.L_15:
        /*0048*/ 	.byte	0x04, 0x17
        /*004a*/ 	.short	(.L_17 - .L_16)
.L_16:
        /*004c*/ 	.word	0x00000000
        /*0050*/ 	.short	0x0003
        /*0052*/ 	.short	0x0018
        /*0054*/ 	.byte	0x00, 0xf0, 0x11, 0x00


	//----- nvinfo : EIATTR_KPARAM_INFO
	.align		4
.L_17:
        /*0058*/ 	.byte	0x04, 0x17
        /*005a*/ 	.short	(.L_19 - .L_18)
.L_18:
        /*005c*/ 	.word	0x00000000
        /*0060*/ 	.short	0x0002
        /*0062*/ 	.short	0x0010
        /*0064*/ 	.byte	0x00, 0xf5, 0x21, 0x00


	//----- nvinfo : EIATTR_KPARAM_INFO
	.align		4
.L_19:
        /*0068*/ 	.byte	0x04, 0x17
        /*006a*/ 	.short	(.L_21 - .L_20)
.L_20:
        /*006c*/ 	.word	0x00000000
        /*0070*/ 	.short	0x0001
        /*0072*/ 	.short	0x0008
        /*0074*/ 	.byte	0x00, 0xf5, 0x21, 0x00


	//----- nvinfo : EIATTR_KPARAM_INFO
	.align		4
.L_21:
        /*0078*/ 	.byte	0x04, 0x17
        /*007a*/ 	.short	(.L_23 - .L_22)
.L_22:
        /*007c*/ 	.word	0x00000000
        /*0080*/ 	.short	0x0000
        /*0082*/ 	.short	0x0000
        /*0084*/ 	.byte	0x00, 0xf5, 0x21, 0x00


	//----- nvinfo : EIATTR_SPARSE_MMA_MASK
	.align		4
.L_23:
        /*0088*/ 	.byte	0x03, 0x50
        /*008a*/ 	.short	0x0000


	//----- nvinfo : EIATTR_MAXREG_COUNT
	.align		4
        /*008c*/ 	.byte	0x03, 0x1b
        /*008e*/ 	.short	0x00ff


	//----- nvinfo : EIATTR_NUM_BARRIERS
	.align		4
        /*0090*/ 	.byte	0x02, 0x4c
        /*0092*/ 	.byte	0x01
	.zero		1


	//----- nvinfo : EIATTR_MERCURY_ISA_VERSION
	.align		4
        /*0094*/ 	.byte	0x03, 0x5f
        /*0096*/ 	.short	0x0101


	//----- nvinfo : EIATTR_VRC_CTA_INIT_COUNT
	.align		4
        /*0098*/ 	.byte	0x02, 0x4a
	.zero		1
	.zero		1


	//----- nvinfo : EIATTR_EXIT_INSTR_OFFSETS
	.align		4
        /*009c*/ 	.byte	0x04, 0x1c
        /*009e*/ 	.short	(.L_25 - .L_24)


	//   ....[0]....
.L_24:
        /*00a0*/ 	.word	0x00003830


	//----- nvinfo : EIATTR_CBANK_PARAM_SIZE
	.align		4
.L_25:
        /*00a4*/ 	.byte	0x03, 0x19
        /*00a6*/ 	.short	0x002c


	//----- nvinfo : EIATTR_PARAM_CBANK
	.align		4
        /*00a8*/ 	.byte	0x04, 0x0a
        /*00aa*/ 	.short	(.L_27 - .L_26)
	.align		4
.L_26:
        /*00ac*/ 	.word	index@(.nv.constant0._ZN11gemm_thread5sgemmILi128ELi128ELi8ELi8ELi8EEEvPfS1_S1_iiiff)
        /*00b0*/ 	.short	0x0380
        /*00b2*/ 	.short	0x002c


	//----- nvinfo : EIATTR_SW_WAR
	.align		4
.L_27:
        /*00b4*/ 	.byte	0x04, 0x36
        /*00b6*/ 	.short	(.L_29 - .L_28)
.L_28:
        /*00b8*/ 	.word	0x00000008
.L_29:


//--------------------- .nv.callgraph             --------------------------
	.section	.nv.callgraph,"",@"SHT_CUDA_CALLGRAPH"
	.align	4
	.sectionentsize	8
	.align		4
        /*0000*/ 	.word	0x00000000
	.align		4
        /*0004*/ 	.word	0xffffffff
	.align		4
        /*0008*/ 	.word	0x00000000
	.align		4
        /*000c*/ 	.word	0xfffffffe
	.align		4
        /*0010*/ 	.word	0x00000000
	.align		4
        /*0014*/ 	.word	0xfffffffd
	.align		4
        /*0018*/ 	.word	0x00000000
	.align		4
        /*001c*/ 	.word	0xfffffffc


//--------------------- .text._ZN11gemm_thread5sgemmILi128ELi128ELi8ELi8ELi8EEEvPfS1_S1_iiiff --------------------------
	.section	.text._ZN11gemm_thread5sgemmILi128ELi128ELi8ELi8ELi8EEEvPfS1_S1_iiiff,"ax",@progbits
	.align	128
        .global         _ZN11gemm_thread5sgemmILi128ELi128ELi8ELi8ELi8EEEvPfS1_S1_iiiff
        .type           _ZN11gemm_thread5sgemmILi128ELi128ELi8ELi8ELi8EEEvPfS1_S1_iiiff,@function
        .size           _ZN11gemm_thread5sgemmILi128ELi128ELi8ELi8ELi8EEEvPfS1_S1_iiiff,(.L_x_4 - _ZN11gemm_thread5sgemmILi128ELi128ELi8ELi8ELi8EEEvPfS1_S1_iiiff)
        .other          _ZN11gemm_thread5sgemmILi128ELi128ELi8ELi8ELi8EEEvPfS1_S1_iiiff,@"STO_CUDA_ENTRY STV_DEFAULT"
_ZN11gemm_thread5sgemmILi128ELi128ELi8ELi8ELi8EEEvPfS1_S1_iiiff:
.text._ZN11gemm_thread5sgemmILi128ELi128ELi8ELi8ELi8EEEvPfS1_S1_iiiff:
[----:B------:R-:W-:Y:S01]  /*0000*/  LDC R1, c[0x0][0x37c] ;  /* 0x0000df00ff017b82 */ /* 0x000fe20000000800 */
[----:B------:R-:W0:Y:S07]  /*0010*/  S2R R6, SR_TID.X ;  /* 0x0000000000067919 */ /* 0x000e2e0000002100 */
[----:B------:R-:W1:Y:S01]  /*0020*/  S2UR UR4, SR_CTAID.Y ;  /* 0x00000000000479c3 */ /* 0x000e620000002600 */
[----:B------:R-:W2:Y:S01]  /*0030*/  LDCU UR11, c[0x0][0x39c] ;  /* 0x00007380ff0b77ac */ /* 0x000ea20008000800 */
[----:B------:R-:W3:Y:S06]  /*0040*/  LDCU UR9, c[0x0][0x3a0] ;  /* 0x00007400ff0977ac */ /* 0x000eec0008000800 */
[----:B------:R-:W4:Y:S01]  /*0050*/  S2UR UR5, SR_CTAID.X ;  /* 0x00000000000579c3 */ /* 0x000f220000002500 */
[----:B------:R-:W5:Y:S01]  /*0060*/  LDCU.64 UR6, c[0x0][0x388] ;  /* 0x00007100ff0677ac */ /* 0x000f620008000a00 */
[----:B------:R-:W5:Y:S01]  /*0070*/  LDCU.64 UR14, c[0x0][0x380] ;  /* 0x00007000ff0e77ac */ /* 0x000f620008000a00 */
[----:B------:R-:W5:Y:S01]  /*0080*/  LDCU.64 UR12, c[0x0][0x358] ;  /* 0x00006b00ff0c77ac */ /* 0x000f620008000a00 */
[----:B---3--:R-:W-:Y:S01]  /*0090*/  MOV R48, UR9 ;  /* 0x0000000900307c02 */ /* 0x008fe20008000f00 */
[----:B-1----:R-:W-:-:S04]  /*00a0*/  USHF.L.U32 UR4, UR4, 0x7, URZ ;  /* 0x0000000704047899 */ /* 0x002fc800080006ff */
[----:B--2---:R-:W-:Y:S01]  /*00b0*/  UIMAD UR8, UR4, UR11, URZ ;  /* 0x0000000b040872a4 */ /* 0x004fe2000f8e02ff */
[--C-:B0-----:R-:W-:Y:S01]  /*00c0*/  SHF.R.U32.HI R95, RZ, 0x1, R6.reuse ;  /* 0x00000001ff5f7819 */ /* 0x101fe20000011606 */
[----:B----4-:R-:W-:Y:S01]  /*00d0*/  USHF.L.U32 UR5, UR5, 0x7, URZ ;  /* 0x0000000705057899 */ /* 0x010fe200080006ff */
[----:B------:R-:W-:Y:S02]  /*00e0*/  SHF.L.U32 R94, R6, 0x2, RZ ;  /* 0x00000002065e7819 */ /* 0x000fe400000006ff */
[----:B------:R-:W-:Y:S01]  /*00f0*/  SHF.R.U32.HI R49, RZ, 0x5, R6 ;  /* 0x00000005ff317819 */ /* 0x000fe20000011606 */
[----:B------:R-:W-:Y:S01]  /*0100*/  IMAD R3, R95, UR11, RZ ;  /* 0x0000000b5f037c24 */ /* 0x000fe2000f8e02ff */
[C---:B------:R-:W-:Y:S01]  /*0110*/  LOP3.LUT R0, R94.reuse, 0x4, RZ, 0xc0, !PT ;  /* 0x000000045e007812 */ /* 0x040fe200078ec0ff */
[----:B-----5:R-:W-:Y:S01]  /*0120*/  UIMAD.WIDE.U32 UR6, UR5, 0x4, UR6 ;  /* 0x00000004050678a5 */ /* 0x020fe2000f8e0006 */
[----:B------:R-:W-:Y:S02]  /*0130*/  LOP3.LUT R94, R94, 0x7c, RZ, 0xc0, !PT ;  /* 0x0000007c5e5e7812 */ /* 0x000fe400078ec0ff */
[----:B------:R-:W-:-:S02]  /*0140*/  IADD3 R2, P0, P1, R3, UR8, R0 ;  /* 0x0000000803027c10 */ /* 0x000fc4000f91e000 */
[----:B------:R-:W-:Y:S01]  /*0150*/  SHF.R.S32.HI R0, RZ, 0x1f, R3 ;  /* 0x0000001fff007819 */ /* 0x000fe20000011403 */
[----:B------:R-:W-:-:S03]  /*0160*/  IMAD R3, R49, R48, RZ ;  /* 0x0000003031037224 */ /* 0x000fc600078e02ff */
[----:B------:R-:W-:Y:S02]  /*0170*/  IADD3.X R5, PT, PT, RZ, R0, RZ, P0, P1 ;  /* 0x00000000ff057210 */ /* 0x000fe400007e24ff */
[----:B------:R-:W-:Y:S02]  /*0180*/  LEA R106, P0, R2, UR14, 0x2 ;  /* 0x0000000e026a7c11 */ /* 0x000fe4000f8010ff */
[----:B------:R-:W-:Y:S02]  /*0190*/  IADD3 R0, P1, PT, R94, R3, RZ ;  /* 0x000000035e007210 */ /* 0x000fe40007f3e0ff */
[----:B------:R-:W-:Y:S02]  /*01a0*/  LEA.HI.X R107, R2, UR15, R5, 0x2, P0 ;  /* 0x0000000f026b7c11 */ /* 0x000fe400080f1405 */
[----:B------:R-:W-:Y:S02]  /*01b0*/  LEA.HI.X.SX32 R3, R3, RZ, 0x1, P1 ;  /* 0x000000ff03037211 */ /* 0x000fe400008f0eff */
[C---:B------:R-:W-:Y:S01]  /*01c0*/  LEA R44, P0, R0.reuse, UR6, 0x2 ;  /* 0x00000006002c7c11 */ /* 0x040fe2000f8010ff */
[----:B------:R-:W2:Y:S03]  /*01d0*/  LDG.E.128 R40, desc[UR12][R106.64] ;  /* 0x0000000c6a287981 */ /* 0x000ea6000c1e1d00 */
[----:B------:R-:W-:-:S06]  /*01e0*/  LEA.HI.X R45, R0, UR7, R3, 0x2, P0 ;  /* 0x00000007002d7c11 */ /* 0x000fcc00080f1403 */
[----:B------:R-:W3:Y:S01]  /*01f0*/  LDG.E.128 R44, desc[UR12][R44.64] ;  /* 0x0000000c2c2c7981 */ /* 0x000ee2000c1e1d00 */
[----:B------:R-:W0:Y:S01]  /*0200*/  S2UR UR9, SR_CgaCtaId ;  /* 0x00000000000979c3 */ /* 0x000e220000008800 */
[----:B------:R-:W-:Y:S01]  /*0210*/  UMOV UR8, 0x400 ;  /* 0x0000040000087882 */ /* 0x000fe20000000000 */
[----:B------:R-:W-:Y:S02]  /*0220*/  SHF.L.U32 R0, R6, 0x9, RZ ;  /* 0x0000000906007819 */ /* 0x000fe400000006ff */
[----:B------:R-:W-:Y:S02]  /*0230*/  LEA R92, R49, R94, 0x7 ;  /* 0x0000005e315c7211 */ /* 0x000fe400078e38ff */
[----:B------:R-:W-:Y:S01]  /*0240*/  LOP3.LUT R93, R95, 0x200, R0, 0xf8, !PT ;  /* 0x000002005f5d7812 */ /* 0x000fe200078ef800 */
[----:B0-----:R-:W-:Y:S02]  /*0250*/  ULEA UR10, UR9, UR8, 0x18 ;  /* 0x00000008090a7291 */ /* 0x001fe4000f8ec0ff */
[----:B------:R-:W-:-:S04]  /*0260*/  UIADD3 UR8, UPT, UPT, UR8, 0x2000, URZ ;  /* 0x0000200008087890 */ /* 0x000fc8000fffe0ff */
[----:B------:R-:W-:Y:S01]  /*0270*/  ULEA UR8, UR9, UR8, 0x18 ;  /* 0x0000000809087291 */ /* 0x000fe2000f8ec0ff */
[----:B------:R-:W-:-:S05]  /*0280*/  LEA R0, R93, UR10, 0x2 ;  /* 0x0000000a5d007c11 */ /* 0x000fca000f8e10ff */
[----:B------:R-:W-:Y:S01]  /*0290*/  LEA R2, R92, UR8, 0x2 ;  /* 0x000000085c027c11 */ /* 0x000fe2000f8e10ff */
[----:B------:R-:W-:Y:S01]  /*02a0*/  UISETP.GE.AND UP0, UPT, UR11, 0x1, UPT ;  /* 0x000000010b00788c */ /* 0x000fe2000bf06270 */
[----:B------:R-:W-:Y:S01]  /*02b0*/  IMAD R4, R48, UR4, RZ ;  /* 0x0000000430047c24 */ /* 0x000fe2000f8e02ff */
[----:B------:R-:W-:Y:S01]  /*02c0*/  SHF.L.U32 R6, R6, 0x3, RZ ;  /* 0x0000000306067819 */ /* 0x000fe200000006ff */
[----:B------:R-:W-:-:S03]  /*02d0*/  HFMA2 R97, -RZ, RZ, 0, 0 ;  /* 0x00000000ff617431 */ /* 0x000fc600000001ff */
[----:B------:R-:W-:Y:S02]  /*02e0*/  IADD3 R4, P0, PT, R4, UR5, RZ ;  /* 0x0000000504047c10 */ /* 0x000fe4000ff1e0ff */
[----:B------:R-:W-:Y:S02]  /*02f0*/  CS2R R62, SRZ ;  /* 0x00000000003e7805 */ /* 0x000fe4000001ff00 */
[----:B------:R-:W-:Y:S02]  /*0300*/  CS2R R22, SRZ ;  /* 0x0000000000167805 */ /* 0x000fe4000001ff00 */
[----:B------:R-:W-:Y:S02]  /*0310*/  CS2R R20, SRZ ;  /* 0x0000000000147805 */ /* 0x000fe4000001ff00 */
[----:B------:R-:W-:Y:S02]  /*0320*/  CS2R R14, SRZ ;  /* 0x00000000000e7805 */ /* 0x000fe4000001ff00 */
[----:B------:R-:W-:-:S02]  /*0330*/  CS2R R12, SRZ ;  /* 0x00000000000c7805 */ /* 0x000fc4000001ff00 */
[----:B------:R-:W-:Y:S02]  /*0340*/  CS2R R8, SRZ ;  /* 0x0000000000087805 */ /* 0x000fe4000001ff00 */
        /* <DEDUP_REMOVED lines=19> */
[----:B------:R-:W-:Y:S02]  /*0480*/  MOV R101, RZ ;  /* 0x000000ff00657202 */ /* 0x000fe40000000f00 */
[----:B------:R-:W-:Y:S02]  /*0490*/  CS2R R10, SRZ ;  /* 0x00000000000a7805 */ /* 0x000fe4000001ff00 */
[----:B------:R-:W-:Y:S02]  /*04a0*/  CS2R R60, SRZ ;  /* 0x00000000003c7805 */ /* 0x000fe4000001ff00 */
[----:B------:R-:W-:-:S02]  /*04b0*/  CS2R R64, SRZ ;  /* 0x0000000000407805 */ /* 0x000fc4000001ff00 */
[----:B------:R-:W-:Y:S02]  /*04c0*/  MOV R5, RZ ;  /* 0x000000ff00057202 */ /* 0x000fe40000000f00 */
[----:B------:R-:W-:Y:S02]  /*04d0*/  CS2R R66, SRZ ;  /* 0x0000000000427805 */ /* 0x000fe4000001ff00 */
[----:B------:R-:W-:Y:S02]  /*04e0*/  LOP3.LUT R6, R6, 0x78, RZ, 0xc0, !PT ;  /* 0x0000007806067812 */ /* 0x000fe400078ec0ff */
[----:B------:R-:W-:Y:S02]  /*04f0*/  LOP3.LUT R95, R95, 0x1f8, RZ, 0xc0, !PT ;  /* 0x000001f85f5f7812 */ /* 0x000fe400078ec0ff */
[----:B------:R-:W-:Y:S01]  /*0500*/  IADD3.X R7, PT, PT, RZ, RZ, RZ, P0, !PT ;  /* 0x000000ffff077210 */ /* 0x000fe200007fe4ff */
[----:B--2---:R-:W-:Y:S04]  /*0510*/  STS [R0], R40 ;  /* 0x0000002800007388 */ /* 0x004fe80000000800 */
[----:B------:R-:W-:Y:S04]  /*0520*/  STS [R0+0x200], R41 ;  /* 0x0002002900007388 */ /* 0x000fe80000000800 */
[----:B------:R-:W-:Y:S04]  /*0530*/  STS [R0+0x400], R42 ;  /* 0x0004002a00007388 */ /* 0x000fe80000000800 */
[----:B------:R0:W-:Y:S04]  /*0540*/  STS [R0+0x600], R43 ;  /* 0x0006002b00007388 */ /* 0x0001e80000000800 */
[----:B---3--:R1:W-:Y:S01]  /*0550*/  STS.128 [R2], R44 ;  /* 0x0000002c02007388 */ /* 0x0083e20000000c00 */
[----:B0-----:R-:W-:Y:S01]  /*0560*/  HFMA2 R0, -RZ, RZ, 0, 0 ;  /* 0x00000000ff007431 */ /* 0x001fe200000001ff */
[----:B-1----:R-:W-:Y:S01]  /*0570*/  CS2R R2, SRZ ;  /* 0x0000000000027805 */ /* 0x002fe2000001ff00 */
[----:B------:R-:W-:Y:S06]  /*0580*/  BAR.SYNC.DEFER_BLOCKING 0x0 ;  /* 0x0000000000007b1d */ /* 0x000fec0000010000 */
[----:B------:R-:W-:Y:S05]  /*0590*/  BRA.U !UP0, `(.L_x_0) ;  /* 0x0000002508587547 */ /* 0x000fea000b800000 */
[----:B------:R-:W-:Y:S01]  /*05a0*/  LEA R50, R6, UR8, 0x2 ;  /* 0x0000000806327c11 */ /* 0x000fe2000f8e10ff */
[----:B------:R-:W-:Y:S01]  /*05b0*/  UMOV UR4, URZ ;  /* 0x000000ff00047c82 */ /* 0x000fe20008000000 */
[----:B------:R-:W-:Y:S01]  /*05c0*/  LEA R51, R95, UR10, 0x2 ;  /* 0x0000000a5f337c11 */ /* 0x000fe2000f8e10ff */
[----:B------:R-:W-:Y:S01]  /*05d0*/  UMOV UR5, URZ ;  /* 0x000000ff00057c82 */ /* 0x000fe20008000000 */
[----:B------:R-:W-:Y:S01]  /*05e0*/  IADD3 R49, PT, PT, R49, 0x8, RZ ;  /* 0x0000000831317810 */ /* 0x000fe20007ffe0ff */
[----:B------:R0:W1:Y:S01]  /*05f0*/  LDS.128 R24, [R50+0x10] ;  /* 0x0000100032187984 */ /* 0x0000620000000c00 */
[----:B------:R-:W-:Y:S02]  /*0600*/  IADD3 R100, P0, PT, R106, 0x20, RZ ;  /* 0x000000206a647810 */ /* 0x000fe40007f1e0ff */
[----:B------:R-:W-:Y:S01]  /*0610*/  MOV R63, RZ ;  /* 0x000000ff003f7202 */ /* 0x000fe20000000f00 */
[----:B------:R0:W2:Y:S01]  /*0620*/  LDS.128 R28, [R50] ;  /* 0x00000000321c7984 */ /* 0x0000a20000000c00 */
[----:B------:R-:W-:Y:S01]  /*0630*/  IMAD R96, R49, R48, RZ ;  /* 0x0000003031607224 */ /* 0x000fe200078e02ff */
[----:B------:R-:W-:-:S02]  /*0640*/  IADD3.X R106, PT, PT, RZ, R107, RZ, P0, !PT ;  /* 0x0000006bff6a7210 */ /* 0x000fc400007fe4ff */
[----:B------:R0:W3:Y:S04]  /*0650*/  LDS.128 R32, [R51+0x10] ;  /* 0x0000100033207984 */ /* 0x0000e80000000c00 */
[----:B------:R0:W4:Y:S02]  /*0660*/  LDS.128 R36, [R51] ;  /* 0x0000000033247984 */ /* 0x0001240000000c00 */
.L_x_2:
[----:B------:R-:W0:Y:S01]  /*0670*/  S2UR UR9, SR_CgaCtaId ;  /* 0x00000000000979c3 */ /* 0x000e220000008800 */
[----:B------:R-:W-:Y:S01]  /*0680*/  UMOV UR8, 0x400 ;  /* 0x0000040000087882 */ /* 0x000fe20000000000 */
[C---:B--2-4-:R-:W-:Y:S01]  /*0690*/  FFMA R86, R37.reuse, R28, R86 ;  /* 0x0000001c25567223 */ /* 0x054fe20000000056 */
[----:B------:R-:W-:Y:S01]  /*06a0*/  UIADD3 UR10, UPT, UPT, UR8, 0x2000, URZ ;  /* 0x00002000080a7890 */ /* 0x000fe2000fffe0ff */
[C---:B------:R-:W-:Y:S01]  /*06b0*/  FFMA R87, R37.reuse, R29, R87 ;  /* 0x0000001d25577223 */ /* 0x040fe20000000057 */
[C---:B------:R-:W-:Y:S01]  /*06c0*/  FFMA R88, R37.reuse, R30, R88 ;  /* 0x0000001e25587223 */ /* 0x040fe20000000058 */
[C---:B------:R-:W-:Y:S01]  /*06d0*/  FFMA R89, R37.reuse, R31, R89 ;  /* 0x0000001f25597223 */ /* 0x040fe20000000059 */
[C---:B-1----:R-:W-:Y:S01]  /*06e0*/  FFMA R91, R37.reuse, R24, R91 ;  /* 0x00000018255b7223 */ /* 0x042fe2000000005b */
[C---:B------:R-:W-:Y:S01]  /*06f0*/  FFMA R90, R37.reuse, R25, R90 ;  /* 0x00000019255a7223 */ /* 0x040fe2000000005a */
[C---:B------:R-:W-:Y:S01]  /*0700*/  FFMA R84, R37.reuse, R26, R84 ;  /* 0x0000001a25547223 */ /* 0x040fe20000000054 */
[----:B------:R-:W-:Y:S01]  /*0710*/  FFMA R37, R37, R27, R85 ;  /* 0x0000001b25257223 */ /* 0x000fe20000000055 */
[C---:B------:R-:W-:Y:S01]  /*0720*/  FFMA R108, R38.reuse, R28, R76 ;  /* 0x0000001c266c7223 */ /* 0x040fe2000000004c */
[----:B------:R-:W-:Y:S01]  /*0730*/  FFMA R85, R38, R30, R78 ;  /* 0x0000001e26557223 */ /* 0x000fe2000000004e */
[C---:B------:R-:W-:Y:S01]  /*0740*/  FFMA R101, R36.reuse, R28, R101 ;  /* 0x0000001c24657223 */ /* 0x040fe20000000065 */
[C---:B------:R-:W-:Y:S01]  /*0750*/  FFMA R102, R36.reuse, R29, R102 ;  /* 0x0000001d24667223 */ /* 0x040fe20000000066 */
[C---:B------:R-:W-:Y:S01]  /*0760*/  FFMA R103, R36.reuse, R30, R103 ;  /* 0x0000001e24677223 */ /* 0x040fe20000000067 */
[C---:B------:R-:W-:Y:S01]  /*0770*/  FFMA R104, R36.reuse, R31, R104 ;  /* 0x0000001f24687223 */ /* 0x040fe20000000068 */
[C---:B------:R-:W-:Y:S01]  /*0780*/  FFMA R105, R36.reuse, R24, R105 ;  /* 0x0000001824697223 */ /* 0x040fe20000000069 */
[C---:B------:R-:W-:Y:S01]  /*0790*/  FFMA R99, R36.reuse, R25, R99 ;  /* 0x0000001924637223 */ /* 0x040fe20000000063 */
[C---:B------:R-:W-:Y:S01]  /*07a0*/  FFMA R97, R36.reuse, R26, R97 ;  /* 0x0000001a24617223 */ /* 0x040fe20000000061 */
[----:B------:R-:W-:Y:S01]  /*07b0*/  FFMA R36, R36, R27, R98 ;  /* 0x0000001b24247223 */ /* 0x000fe20000000062 */
[C---:B------:R-:W-:Y:S01]  /*07c0*/  FFMA R98, R38.reuse, R29, R77 ;  /* 0x0000001d26627223 */ /* 0x040fe2000000004d */
[C---:B------:R-:W-:Y:S01]  /*07d0*/  FFMA R79, R38.reuse, R31, R79 ;  /* 0x0000001f264f7223 */ /* 0x040fe2000000004f */
[C---:B------:R-:W-:Y:S01]  /*07e0*/  FFMA R83, R38.reuse, R24, R83 ;  /* 0x0000001826537223 */ /* 0x040fe20000000053 */
[----:B0-----:R-:W-:Y:S01]  /*07f0*/  ULEA UR8, UR9, UR8, 0x18 ;  /* 0x0000000809087291 */ /* 0x001fe2000f8ec0ff */
[C---:B------:R-:W-:Y:S01]  /*0800*/  FFMA R82, R38.reuse, R25, R82 ;  /* 0x0000001926527223 */ /* 0x040fe20000000052 */
[----:B------:R-:W-:Y:S01]  /*0810*/  ULEA UR10, UR9, UR10, 0x18 ;  /* 0x0000000a090a7291 */ /* 0x000fe2000f8ec0ff */
[C---:B------:R-:W-:Y:S01]  /*0820*/  FFMA R80, R38.reuse, R26, R80 ;  /* 0x0000001a26507223 */ /* 0x040fe20000000050 */
[----:B------:R-:W-:Y:S01]  /*0830*/  ULEA UR9, UR5, UR8, 0xc ;  /* 0x0000000805097291 */ /* 0x000fe2000f8e60ff */
[----:B------:R-:W-:Y:S01]  /*0840*/  FFMA R38, R38, R27, R81 ;  /* 0x0000001b26267223 */ /* 0x000fe20000000051 */
[----:B------:R-:W-:Y:S01]  /*0850*/  ULEA UR11, UR5, UR10, 0xc ;  /* 0x0000000a050b7291 */ /* 0x000fe2000f8e60ff */
[C---:B------:R-:W-:Y:S01]  /*0860*/  FFMA R109, R39.reuse, R29, R74 ;  /* 0x0000001d276d7223 */ /* 0x040fe2000000004a */
[C---:B------:R-:W-:Y:S01]  /*0870*/  FFMA R107, R39.reuse, R30, R75 ;  /* 0x0000001e276b7223 */ /* 0x040fe2000000004b */
[----:B------:R-:W-:Y:S01]  /*0880*/  FFMA R81, R39, R28, R59 ;  /* 0x0000001c27517223 */ /* 0x000fe2000000003b */
[----:B------:R-:W-:Y:S01]  /*0890*/  LEA R76, R95, UR9, 0x2 ;  /* 0x000000095f4c7c11 */ /* 0x000fe2000f8e10ff */
[C---:B------:R-:W-:Y:S01]  /*08a0*/  FFMA R74, R39.reuse, R31, R56 ;  /* 0x0000001f274a7223 */ /* 0x040fe20000000038 */
[----:B------:R-:W-:Y:S01]  /*08b0*/  LEA R78, R6, UR11, 0x2 ;  /* 0x0000000b064e7c11 */ /* 0x000fe2000f8e10ff */
[C---:B------:R-:W-:Y:S01]  /*08c0*/  FFMA R75, R39.reuse, R24, R58 ;  /* 0x00000018274b7223 */ /* 0x040fe2000000003a */
[----:B------:R-:W-:Y:S01]  /*08d0*/  FFMA R77, R39, R25, R57 ;  /* 0x00000019274d7223 */ /* 0x000fe20000000039 */
[----:B------:R-:W-:Y:S01]  /*08e0*/  LDS.128 R48, [R76+0x200] ;  /* 0x000200004c307984 */ /* 0x000fe20000000c00 */
[C---:B---3--:R-:W-:Y:S01]  /*08f0*/  FFMA R111, R32.reuse, R29, R69 ;  /* 0x0000001d206f7223 */ /* 0x048fe20000000045 */
[C---:B------:R-:W-:Y:S01]  /*0900*/  FFMA R117, R32.reuse, R30, R68 ;  /* 0x0000001e20757223 */ /* 0x040fe20000000044 */
[C---:B------:R-:W-:Y:S01]  /*0910*/  FFMA R68, R32.reuse, R27, R23 ;  /* 0x0000001b20447223 */ /* 0x040fe20000000017 */
[----:B------:R-:W0:Y:S01]  /*0920*/  LDS.128 R52, [R78+0x200] ;  /* 0x000200004e347984 */ /* 0x000e220000000c00 */
[C---:B------:R-:W-:Y:S01]  /*0930*/  FFMA R69, R33.reuse, R24, R20 ;  /* 0x0000001821457223 */ /* 0x040fe20000000014 */
[-C--:B------:R-:W-:Y:S01]  /*0940*/  FFMA R112, R32, R28.reuse, R71 ;  /* 0x0000001c20707223 */ /* 0x080fe20000000047 */
[C---:B------:R-:W-:Y:S01]  /*0950*/  FFMA R23, R33.reuse, R28, R9 ;  /* 0x0000001c21177223 */ /* 0x040fe20000000009 */
[----:B------:R-:W1:Y:S01]  /*0960*/  LDS.128 R56, [R76+0x210] ;  /* 0x000210004c387984 */ /* 0x000e620000000c00 */
[C---:B------:R-:W-:Y:S01]  /*0970*/  FFMA R118, R33.reuse, R30, R13 ;  /* 0x0000001e21767223 */ /* 0x040fe2000000000d */
[C---:B------:R-:W-:Y:S01]  /*0980*/  FFMA R115, R33.reuse, R31, R14 ;  /* 0x0000001f21737223 */ /* 0x040fe2000000000e */
[C---:B------:R-:W-:Y:S01]  /*0990*/  FFMA R20, R34.reuse, R28, R8 ;  /* 0x0000001c22147223 */ /* 0x040fe20000000008 */
[-C--:B------:R-:W-:Y:S01]  /*09a0*/  FFMA R15, R33, R29.reuse, R15 ;  /* 0x0000001d210f7223 */ /* 0x080fe2000000000f */
[CC--:B------:R-:W-:Y:S01]  /*09b0*/  FFMA R14, R34.reuse, R29.reuse, R10 ;  /* 0x0000001d220e7223 */ /* 0x0c0fe2000000000a */
[C---:B------:R-:W-:Y:S01]  /*09c0*/  FFMA R13, R34.reuse, R30, R11 ;  /* 0x0000001e220d7223 */ /* 0x040fe2000000000b */
[C---:B------:R-:W-:Y:S01]  /*09d0*/  FFMA R28, R35.reuse, R28, R3 ;  /* 0x0000001c231c7223 */ /* 0x040fe20000000003 */
[C---:B------:R-:W-:Y:S01]  /*09e0*/  FFMA R29, R35.reuse, R29, R0 ;  /* 0x0000001d231d7223 */ /* 0x040fe20000000000 */
[----:B------:R-:W-:Y:S01]  /*09f0*/  FFMA R30, R35, R30, R2 ;  /* 0x0000001e231e7223 */ /* 0x000fe20000000002 */
[C---:B------:R-:W-:Y:S01]  /*0a00*/  FFMA R73, R39.reuse, R26, R73 ;  /* 0x0000001a27497223 */ /* 0x040fe20000000049 */
[-C--:B------:R-:W-:Y:S01]  /*0a10*/  FFMA R119, R34, R24.reuse, R62 ;  /* 0x0000001822777223 */ /* 0x080fe2000000003e */
[----:B------:R-:W-:Y:S01]  /*0a20*/  FFMA R39, R39, R27, R72 ;  /* 0x0000001b27277223 */ /* 0x000fe20000000048 */
[C---:B------:R-:W-:Y:S01]  /*0a30*/  FFMA R17, R32.reuse, R31, R17 ;  /* 0x0000001f20117223 */ /* 0x040fe20000000011 */
[C---:B------:R-:W-:Y:S01]  /*0a40*/  FFMA R16, R32.reuse, R24, R16 ;  /* 0x0000001820107223 */ /* 0x040fe20000000010 */
[C---:B------:R-:W-:Y:S01]  /*0a50*/  FFMA R18, R32.reuse, R25, R18 ;  /* 0x0000001920127223 */ /* 0x040fe20000000012 */
[-C--:B------:R-:W-:Y:S01]  /*0a60*/  FFMA R19, R32, R26.reuse, R19 ;  /* 0x0000001a20137223 */ /* 0x080fe20000000013 */
[C---:B------:R-:W-:Y:S01]  /*0a70*/  FFMA R116, R34.reuse, R31, R12 ;  /* 0x0000001f22747223 */ /* 0x040fe2000000000c */
[C---:B------:R-:W-:Y:S01]  /*0a80*/  FFMA R110, R34.reuse, R25, R61 ;  /* 0x00000019226e7223 */ /* 0x040fe2000000003d */
[CC--:B------:R-:W-:Y:S01]  /*0a90*/  FFMA R62, R34.reuse, R26.reuse, R60 ;  /* 0x0000001a223e7223 */ /* 0x0c0fe2000000003c */
[----:B------:R-:W-:Y:S01]  /*0aa0*/  FFMA R64, R34, R27, R64 ;  /* 0x0000001b22407223 */ /* 0x000fe20000000040 */
[----:B------:R-:W2:Y:S01]  /*0ab0*/  LDS.128 R8, [R78+0x210] ;  /* 0x000210004e087984 */ /* 0x000ea20000000c00 */
[-C--:B------:R-:W-:Y:S01]  /*0ac0*/  FFMA R121, R35, R25.reuse, R66 ;  /* 0x0000001923797223 */ /* 0x080fe20000000042 */
[C---:B------:R-:W-:Y:S01]  /*0ad0*/  FFMA R71, R33.reuse, R25, R21 ;  /* 0x0000001921477223 */ /* 0x040fe20000000015 */
[C---:B------:R-:W-:Y:S01]  /*0ae0*/  FFMA R72, R33.reuse, R26, R22 ;  /* 0x0000001a21487223 */ /* 0x040fe20000000016 */
[----:B------:R-:W-:Y:S01]  /*0af0*/  FFMA R63, R33, R27, R63 ;  /* 0x0000001b213f7223 */ /* 0x000fe2000000003f */
[C---:B------:R-:W-:Y:S01]  /*0b00*/  FFMA R34, R35.reuse, R31, R5 ;  /* 0x0000001f23227223 */ /* 0x040fe20000000005 */
[C---:B------:R-:W-:Y:S01]  /*0b10*/  FFMA R65, R35.reuse, R24, R65 ;  /* 0x0000001823417223 */ /* 0x040fe20000000041 */
[C---:B------:R-:W-:Y:S01]  /*0b20*/  FFMA R122, R35.reuse, R26, R67 ;  /* 0x0000001a237a7223 */ /* 0x040fe20000000043 */
[----:B------:R-:W-:Y:S01]  /*0b30*/  FFMA R124, R35, R27, R70 ;  /* 0x0000001b237c7223 */ /* 0x000fe20000000046 */
[----:B------:R-:W-:Y:S01]  /*0b40*/  UIADD3 UR4, UPT, UPT, UR4, 0x8, URZ ;  /* 0x0000000804047890 */ /* 0x000fe2000fffe0ff */
[----:B------:R-:W-:Y:S01]  /*0b50*/  LDS.128 R24, [R76+0x410] ;  /* 0x000410004c187984 */ /* 0x000fe20000000c00 */
[-C--:B0-----:R-:W-:Y:S01]  /*0b60*/  FFMA R123, R48, R52.reuse, R101 ;  /* 0x00000034307b7223 */ /* 0x081fe20000000065 */
[-C--:B------:R-:W-:Y:S01]  /*0b70*/  FFMA R120, R49, R52.reuse, R86 ;  /* 0x0000003431787223 */ /* 0x080fe20000000056 */
[-C--:B------:R-:W-:Y:S01]  /*0b80*/  FFMA R101, R50, R52.reuse, R108 ;  /* 0x0000003432657223 */ /* 0x080fe2000000006c */
[-C--:B------:R-:W-:Y:S01]  /*0b90*/  FFMA R60, R51, R52.reuse, R81 ;  /* 0x00000034333c7223 */ /* 0x080fe20000000051 */
[-C--:B-1----:R-:W-:Y:S01]  /*0ba0*/  FFMA R32, R56, R52.reuse, R112 ;  /* 0x0000003438207223 */ /* 0x082fe20000000070 */
[-C--:B------:R-:W-:Y:S01]  /*0bb0*/  FFMA R2, R57, R52.reuse, R23 ;  /* 0x0000003439027223 */ /* 0x080fe20000000017 */
[-C--:B------:R-:W-:Y:S01]  /*0bc0*/  FFMA R66, R58, R52.reuse, R20 ;  /* 0x000000343a427223 */ /* 0x080fe20000000014 */
[----:B------:R-:W-:Y:S01]  /*0bd0*/  FFMA R3, R59, R52, R28 ;  /* 0x000000343b037223 */ /* 0x000fe2000000001c */
[-C--:B------:R-:W-:Y:S01]  /*0be0*/  FFMA R125, R48, R53.reuse, R102 ;  /* 0x00000035307d7223 */ /* 0x080fe20000000066 */
[-C--:B------:R-:W-:Y:S01]  /*0bf0*/  FFMA R52, R49, R53.reuse, R87 ;  /* 0x0000003531347223 */ /* 0x080fe20000000057 */
[-C--:B------:R-:W-:Y:S01]  /*0c00*/  FFMA R81, R50, R53.reuse, R98 ;  /* 0x0000003532517223 */ /* 0x080fe20000000062 */
[-C--:B------:R-:W-:Y:S01]  /*0c10*/  FFMA R61, R51, R53.reuse, R109 ;  /* 0x00000035333d7223 */ /* 0x080fe2000000006d */
[-C--:B------:R-:W-:Y:S01]  /*0c20*/  FFMA R33, R56, R53.reuse, R111 ;  /* 0x0000003538217223 */ /* 0x080fe2000000006f */
[-C--:B------:R-:W-:Y:S01]  /*0c30*/  FFMA R5, R57, R53.reuse, R15 ;  /* 0x0000003539057223 */ /* 0x080fe2000000000f */
[CC--:B------:R-:W-:Y:S01]  /*0c40*/  FFMA R0, R58.reuse, R53.reuse, R14 ;  /* 0x000000353a007223 */ /* 0x0c0fe2000000000e */
[C---:B------:R-:W-:Y:S01]  /*0c50*/  FFMA R53, R59.reuse, R53, R29 ;  /* 0x000000353b357223 */ /* 0x040fe2000000001d */
[-C--:B------:R-:W-:Y:S01]  /*0c60*/  FFMA R35, R59, R54.reuse, R30 ;  /* 0x000000363b237223 */ /* 0x080fe2000000001e */
[-C--:B------:R-:W-:Y:S01]  /*0c70*/  FFMA R67, R58, R54.reuse, R13 ;  /* 0x000000363a437223 */ /* 0x080fe2000000000d */
[----:B------:R-:W-:Y:S01]  /*0c80*/  LDS.128 R28, [R76+0x400] ;  /* 0x000400004c1c7984 */ /* 0x000fe20000000c00 */
[-C--:B------:R-:W-:Y:S01]  /*0c90*/  FFMA R87, R48, R54.reuse, R103 ;  /* 0x0000003630577223 */ /* 0x080fe20000000067 */
[-C--:B------:R-:W-:Y:S01]  /*0ca0*/  FFMA R102, R49, R54.reuse, R88 ;  /* 0x0000003631667223 */ /* 0x080fe20000000058 */
[-C--:B------:R-:W-:Y:S01]  /*0cb0*/  FFMA R88, R50, R54.reuse, R85 ;  /* 0x0000003632587223 */ /* 0x080fe20000000055 */
[----:B------:R-:W0:Y:S01]  /*0cc0*/  LDS.128 R20, [R78+0x410] ;  /* 0x000410004e147984 */ /* 0x000e220000000c00 */
[-C--:B------:R-:W-:Y:S01]  /*0cd0*/  FFMA R103, R51, R54.reuse, R107 ;  /* 0x0000003633677223 */ /* 0x080fe2000000006b */
[-C--:B------:R-:W-:Y:S01]  /*0ce0*/  FFMA R117, R56, R54.reuse, R117 ;  /* 0x0000003638757223 */ /* 0x080fe20000000075 */
[----:B------:R-:W-:Y:S01]  /*0cf0*/  FFMA R118, R57, R54, R118 ;  /* 0x0000003639767223 */ /* 0x000fe20000000076 */
[----:B------:R-:W1:Y:S01]  /*0d00*/  LDS.128 R12, [R78+0x400] ;  /* 0x000400004e0c7984 */ /* 0x000e620000000c00 */
[-C--:B------:R-:W-:Y:S01]  /*0d10*/  FFMA R54, R49, R55.reuse, R89 ;  /* 0x0000003731367223 */ /* 0x080fe20000000059 */
[-C--:B------:R-:W-:Y:S01]  /*0d20*/  FFMA R89, R51, R55.reuse, R74 ;  /* 0x0000003733597223 */ /* 0x080fe2000000004a */
[C---:B--2---:R-:W-:Y:S01]  /*0d30*/  FFMA R105, R48.reuse, R8, R105 ;  /* 0x0000000830697223 */ /* 0x044fe20000000069 */
[C---:B------:R-:W-:Y:S01]  /*0d40*/  FFMA R85, R48.reuse, R55, R104 ;  /* 0x0000003730557223 */ /* 0x040fe20000000068 */
[C---:B------:R-:W-:Y:S01]  /*0d50*/  FFMA R98, R48.reuse, R9, R99 ;  /* 0x0000000930627223 */ /* 0x040fe20000000063 */
[C---:B------:R-:W-:Y:S01]  /*0d60*/  FFMA R97, R48.reuse, R10, R97 ;  /* 0x0000000a30617223 */ /* 0x040fe20000000061 */
[----:B------:R-:W-:Y:S01]  /*0d70*/  FFMA R74, R48, R11, R36 ;  /* 0x0000000b304a7223 */ /* 0x000fe20000000024 */
[-C--:B------:R-:W-:Y:S01]  /*0d80*/  FFMA R79, R50, R55.reuse, R79 ;  /* 0x00000037324f7223 */ /* 0x080fe2000000004f */
[-C--:B------:R-:W-:Y:S01]  /*0d90*/  FFMA R104, R56, R55.reuse, R17 ;  /* 0x0000003738687223 */ /* 0x080fe20000000011 */
[-C--:B------:R-:W-:Y:S01]  /*0da0*/  FFMA R115, R57, R55.reuse, R115 ;  /* 0x0000003739737223 */ /* 0x080fe20000000073 */
[-C--:B------:R-:W-:Y:S01]  /*0db0*/  FFMA R116, R58, R55.reuse, R116 ;  /* 0x000000373a747223 */ /* 0x080fe20000000074 */
[----:B------:R-:W-:Y:S01]  /*0dc0*/  FFMA R34, R59, R55, R34 ;  /* 0x000000373b227223 */ /* 0x000fe20000000022 */
[C---:B------:R-:W-:Y:S01]  /*0dd0*/  FFMA R91, R49.reuse, R8, R91 ;  /* 0x00000008315b7223 */ /* 0x040fe2000000005b */
[C---:B------:R-:W-:Y:S01]  /*0de0*/  FFMA R90, R49.reuse, R9, R90 ;  /* 0x00000009315a7223 */ /* 0x040fe2000000005a */
[CC--:B------:R-:W-:Y:S01]  /*0df0*/  FFMA R84, R49.reuse, R10.reuse, R84 ;  /* 0x0000000a31547223 */ /* 0x0c0fe20000000054 */
[-C--:B------:R-:W-:Y:S01]  /*0e00*/  FFMA R55, R49, R11.reuse, R37 ;  /* 0x0000000b31377223 */ /* 0x080fe20000000025 */
[C---:B------:R-:W-:Y:S01]  /*0e10*/  FFMA R80, R50.reuse, R10, R80 ;  /* 0x0000000a32507223 */ /* 0x040fe20000000050 */
[C---:B------:R-:W-:Y:S01]  /*0e20*/  FFMA R17, R50.reuse, R11, R38 ;  /* 0x0000000b32117223 */ /* 0x040fe20000000026 */
[CC--:B------:R-:W-:Y:S01]  /*0e30*/  FFMA R83, R50.reuse, R8.reuse, R83 ;  /* 0x0000000832537223 */ /* 0x0c0fe20000000053 */
[-C--:B------:R-:W-:Y:S01]  /*0e40*/  FFMA R82, R50, R9.reuse, R82 ;  /* 0x0000000932527223 */ /* 0x080fe20000000052 */
[C---:B------:R-:W-:Y:S01]  /*0e50*/  FFMA R38, R51.reuse, R8, R75 ;  /* 0x0000000833267223 */ /* 0x040fe2000000004b */
[C---:B------:R-:W-:Y:S01]  /*0e60*/  FFMA R37, R51.reuse, R9, R77 ;  /* 0x0000000933257223 */ /* 0x040fe2000000004d */
[C---:B------:R-:W-:Y:S01]  /*0e70*/  FFMA R48, R51.reuse, R10, R73 ;  /* 0x0000000a33307223 */ /* 0x040fe20000000049 */
[-C--:B------:R-:W-:Y:S01]  /*0e80*/  FFMA R49, R51, R11.reuse, R39 ;  /* 0x0000000b33317223 */ /* 0x080fe20000000027 */
[----:B------:R-:W-:Y:S01]  /*0e90*/  FFMA R114, R56, R11, R68 ;  /* 0x0000000b38727223 */ /* 0x000fe20000000044 */
[-C--:B------:R-:W-:Y:S01]  /*0ea0*/  FFMA R86, R59, R8.reuse, R65 ;  /* 0x000000083b567223 */ /* 0x080fe20000000041 */
[CC--:B------:R-:W-:Y:S01]  /*0eb0*/  FFMA R108, R57.reuse, R8.reuse, R69 ;  /* 0x00000008396c7223 */ /* 0x0c0fe20000000045 */
[-C--:B------:R-:W-:Y:S01]  /*0ec0*/  FFMA R36, R58, R9.reuse, R110 ;  /* 0x000000093a247223 */ /* 0x080fe2000000006e */
[C---:B------:R-:W-:Y:S01]  /*0ed0*/  FFMA R113, R56.reuse, R8, R16 ;  /* 0x0000000838717223 */ /* 0x040fe20000000010 */
[CC--:B------:R-:W-:Y:S01]  /*0ee0*/  FFMA R112, R56.reuse, R9.reuse, R18 ;  /* 0x0000000938707223 */ /* 0x0c0fe20000000012 */
[-C--:B------:R-:W-:Y:S01]  /*0ef0*/  FFMA R111, R56, R10.reuse, R19 ;  /* 0x0000000a386f7223 */ /* 0x080fe20000000013 */
[C---:B------:R-:W-:Y:S01]  /*0f00*/  FFMA R71, R57.reuse, R9, R71 ;  /* 0x0000000939477223 */ /* 0x040fe20000000047 */
[C---:B------:R-:W-:Y:S01]  /*0f10*/  FFMA R107, R57.reuse, R10, R72 ;  /* 0x0000000a396b7223 */ /* 0x040fe20000000048 */
[----:B------:R-:W-:Y:S01]  /*0f20*/  FFMA R109, R57, R11, R63 ;  /* 0x0000000b396d7223 */ /* 0x000fe2000000003f */
[----:B------:R-:W-:Y:S01]  /*0f30*/  FFMA R70, R58, R8, R119 ;  /* 0x000000083a467223 */ /* 0x000fe20000000077 */
[C---:B0-----:R-:W-:Y:S01]  /*0f40*/  FFMA R99, R28.reuse, R20, R105 ;  /* 0x000000141c637223 */ /* 0x041fe20000000069 */
        /* <DEDUP_REMOVED lines=9> */
[CC--:B------:R-:W-:Y:S01]  /*0fe0*/  FFMA R62, R58.reuse, R10.reuse, R62 ;  /* 0x0000000a3a3e7223 */ /* 0x0c0fe2000000003e */
[----:B------:R-:W-:Y:S01]  /*0ff0*/  FFMA R64, R58, R11, R64 ;  /* 0x0000000b3a407223 */ /* 0x000fe20000000040 */
[C---:B------:R-:W-:Y:S01]  /*1000*/  FFMA R77, R59.reuse, R9, R121 ;  /* 0x000000093b4d7223 */ /* 0x040fe20000000079 */
[C---:B------:R-:W-:Y:S01]  /*1010*/  FFMA R69, R59.reuse, R10, R122 ;  /* 0x0000000a3b457223 */ /* 0x040fe2000000007a */
[----:B------:R-:W-:Y:S01]  /*1020*/  FFMA R110, R59, R11, R124 ;  /* 0x0000000b3b6e7223 */ /* 0x000fe2000000007c */
[----:B------:R-:W-:Y:S01]  /*1030*/  FFMA R80, R30, R23, R17 ;  /* 0x000000171e507223 */ /* 0x000fe20000000011 */
[----:B------:R-:W-:Y:S01]  /*1040*/  LDS.128 R8, [R76+0x600] ;  /* 0x000600004c087984 */ /* 0x000fe20000000c00 */
[C---:B------:R-:W-:Y:S01]  /*1050*/  FFMA R56, R29.reuse, R15, R54 ;  /* 0x0000000f1d387223 */ /* 0x040fe20000000036 */
[----:B------:R-:W-:Y:S01]  /*1060*/  FFMA R85, R29, R22, R84 ;  /* 0x000000161d557223 */ /* 0x000fe20000000054 */
[----:B------:R-:W-:Y:S01]  /*1070*/  FFMA R54, R31, R13, R61 ;  /* 0x0000000d1f367223 */ /* 0x000fe2000000003d */
[----:B------:R-:W0:Y:S01]  /*1080*/  LDS.128 R16, [R78+0x600] ;  /* 0x000600004e107984 */ /* 0x000e220000000c00 */
[C---:B------:R-:W-:Y:S01]  /*1090*/  FFMA R39, R29.reuse, R14, R102 ;  /* 0x0000000e1d277223 */ /* 0x040fe20000000066 */
[-C--:B------:R-:W-:Y:S01]  /*10a0*/  FFMA R84, R29, R23.reuse, R55 ;  /* 0x000000171d547223 */ /* 0x080fe20000000037 */
[C---:B------:R-:W-:Y:S01]  /*10b0*/  FFMA R58, R31.reuse, R22, R48 ;  /* 0x000000161f3a7223 */ /* 0x040fe20000000030 */
[----:B------:R-:W1:Y:S01]  /*10c0*/  LDS.128 R72, [R78+0x610] ;  /* 0x000610004e487984 */ /* 0x000e620000000c00 */
[----:B------:R-:W-:Y:S01]  /*10d0*/  FFMA R57, R31, R23, R49 ;  /* 0x000000171f397223 */ /* 0x000fe20000000031 */
[----:B------:R-:W-:Y:S01]  /*10e0*/  FFMA R61, R26, R21, R36 ;  /* 0x000000151a3d7223 */ /* 0x000fe20000000024 */
[CC--:B------:R-:W-:Y:S01]  /*10f0*/  FFMA R87, R29.reuse, R12.reuse, R120 ;  /* 0x0000000c1d577223 */ /* 0x0c0fe20000000078 */
[----:B------:R-:W-:Y:S01]  /*1100*/  FFMA R52, R29, R13, R52 ;  /* 0x0000000d1d347223 */ /* 0x000fe20000000034 */
[C---:B------:R-:W-:Y:S01]  /*1110*/  FFMA R101, R30.reuse, R12, R101 ;  /* 0x0000000c1e657223 */ /* 0x040fe20000000065 */
[C---:B------:R-:W-:Y:S01]  /*1120*/  FFMA R88, R30.reuse, R14, R88 ;  /* 0x0000000e1e587223 */ /* 0x040fe20000000058 */
        /* <DEDUP_REMOVED lines=20> */
[CC--:B------:R-:W-:Y:S01]  /*1270*/  FFMA R91, R29.reuse, R20.reuse, R91 ;  /* 0x000000141d5b7223 */ /* 0x0c0fe2000000005b */
[----:B------:R-:W2:Y:S01]  /*1280*/  LDS.128 R12, [R76+0x610] ;  /* 0x000610004c0c7984 */ /* 0x000ea20000000c00 */
[-C--:B------:R-:W-:Y:S01]  /*1290*/  FFMA R90, R29, R21.reuse, R90 ;  /* 0x000000151d5a7223 */ /* 0x080fe2000000005a */
[CC--:B------:R-:W-:Y:S01]  /*12a0*/  FFMA R83, R30.reuse, R20.reuse, R83 ;  /* 0x000000141e537223 */ /* 0x0c0fe20000000053 */
[-C--:B------:R-:W-:Y:S01]  /*12b0*/  FFMA R82, R30, R21.reuse, R82 ;  /* 0x000000151e527223 */ /* 0x080fe20000000052 */
[CC--:B------:R-:W-:Y:S01]  /*12c0*/  FFMA R38, R31.reuse, R20.reuse, R38 ;  /* 0x000000141f267223 */ /* 0x0c0fe20000000026 */
[-C--:B------:R-:W-:Y:S01]  /*12d0*/  FFMA R37, R31, R21.reuse, R37 ;  /* 0x000000151f257223 */ /* 0x080fe20000000025 */
[C---:B------:R-:W-:Y:S01]  /*12e0*/  FFMA R113, R24.reuse, R20, R113 ;  /* 0x0000001418717223 */ /* 0x040fe20000000071 */
[----:B------:R-:W-:Y:S01]  /*12f0*/  FFMA R112, R24, R21, R112 ;  /* 0x0000001518707223 */ /* 0x000fe20000000070 */
[----:B0-----:R-:W-:Y:S01]  /*1300*/  FFMA R0, R8, R17, R65 ;  /* 0x0000001108007223 */ /* 0x001fe20000000041 */
[C---:B------:R-:W-:Y:S01]  /*1310*/  FFMA R111, R24.reuse, R22, R111 ;  /* 0x00000016186f7223 */ /* 0x040fe2000000006f */
[----:B------:R-:W0:Y:S01]  /*1320*/  LDC R65, c[0x0][0x39c] ;  /* 0x0000e700ff417b82 */ /* 0x000e220000000800 */
[----:B------:R-:W-:Y:S01]  /*1330*/  FFMA R114, R24, R23, R114 ;  /* 0x0000001718727223 */ /* 0x000fe20000000072 */
[C---:B------:R-:W-:Y:S01]  /*1340*/  FFMA R108, R25.reuse, R20, R108 ;  /* 0x00000014196c7223 */ /* 0x040fe2000000006c */
        /* <DEDUP_REMOVED lines=41> */
[----:B------:R-:W-:Y:S01]  /*15e0*/  LDS.128 R28, [R78+0x800] ;  /* 0x000800004e1c7984 */ /* 0x000fe20000000c00 */
[----:B0-----:R-:W-:Y:S01]  /*15f0*/  ISETP.LE.AND P0, PT, R65, UR4, PT ;  /* 0x0000000441007c0c */ /* 0x001fe2000bf03270 */
[C---:B--2---:R-:W-:Y:S01]  /*1600*/  FFMA R48, R13.reuse, R16, R48 ;  /* 0x000000100d307223 */ /* 0x044fe20000000030 */
[C---:B------:R-:W-:Y:S01]  /*1610*/  FFMA R49, R13.reuse, R17, R49 ;  /* 0x000000110d317223 */ /* 0x040fe20000000031 */
[----:B------:R-:W0:Y:S01]  /*1620*/  LDS.128 R8, [R76+0x800] ;  /* 0x000800004c087984 */ /* 0x000e220000000c00 */
[C---:B------:R-:W-:Y:S01]  /*1630*/  FFMA R118, R13.reuse, R18, R118 ;  /* 0x000000120d767223 */ /* 0x040fe20000000076 */
[C---:B------:R-:W-:Y:S01]  /*1640*/  FFMA R115, R13.reuse, R19, R115 ;  /* 0x000000130d737223 */ /* 0x040fe20000000073 */
[C---:B------:R-:W-:Y:S01]  /*1650*/  FFMA R108, R13.reuse, R72, R108 ;  /* 0x000000480d6c7223 */ /* 0x040fe2000000006c */
[----:B------:R-:W1:Y:S01]  /*1660*/  LDS.128 R20, [R78+0x810] ;  /* 0x000810004e147984 */ /* 0x000e620000000c00 */
[C---:B------:R-:W-:Y:S01]  /*1670*/  FFMA R63, R13.reuse, R73, R63 ;  /* 0x000000490d3f7223 */ /* 0x040fe2000000003f */
[C---:B------:R-:W-:Y:S01]  /*1680*/  FFMA R107, R13.reuse, R74, R107 ;  /* 0x0000004a0d6b7223 */ /* 0x040fe2000000006b */
[----:B------:R-:W-:Y:S01]  /*1690*/  FFMA R109, R13, R75, R109 ;  /* 0x0000004b0d6d7223 */ /* 0x000fe2000000006d */
[C---:B------:R-:W-:Y:S01]  /*16a0*/  FFMA R66, R14.reuse, R16, R66 ;  /* 0x000000100e427223 */ /* 0x040fe20000000042 */
[----:B------:R-:W-:Y:S01]  /*16b0*/  FFMA R59, R14, R17, R59 ;  /* 0x000000110e3b7223 */ /* 0x000fe2000000003b */
[----:B------:R-:W-:Y:S01]  /*16c0*/  @!P0 IADD3 R13, P1, PT, R94, R96, RZ ;  /* 0x000000605e0d8210 */ /* 0x000fe20007f3e0ff */
        /* <DEDUP_REMOVED lines=14> */
[----:B------:R-:W-:Y:S01]  /*17b0*/  @!P0 LEA.HI.X.SX32 R14, R96, RZ, 0x1, P1 ;  /* 0x000000ff600e8211 */ /* 0x000fe200008f0eff */
[----:B------:R-:W-:Y:S01]  /*17c0*/  FFMA R3, R15, R16, R3 ;  /* 0x000000100f037223 */ /* 0x000fe20000000003 */
[----:B------:R-:W-:Y:S01]  /*17d0*/  @!P0 LEA R12, P1, R13, UR6, 0x2 ;  /* 0x000000060d0c8c11 */ /* 0x000fe2000f8210ff */
[C---:B------:R-:W-:Y:S01]  /*17e0*/  FFMA R36, R15.reuse, R17, R36 ;  /* 0x000000110f247223 */ /* 0x040fe20000000024 */
[C---:B------:R-:W-:Y:S01]  /*17f0*/  FFMA R35, R15.reuse, R18, R35 ;  /* 0x000000120f237223 */ /* 0x040fe20000000023 */
[C---:B------:R-:W-:Y:S01]  /*1800*/  FFMA R34, R15.reuse, R19, R34 ;  /* 0x000000130f227223 */ /* 0x040fe20000000022 */
[C---:B------:R-:W-:Y:S01]  /*1810*/  FFMA R86, R15.reuse, R72, R86 ;  /* 0x000000480f567223 */ /* 0x040fe20000000056 */
[C---:B------:R-:W-:Y:S01]  /*1820*/  FFMA R77, R15.reuse, R73, R77 ;  /* 0x000000490f4d7223 */ /* 0x040fe2000000004d */
[----:B------:R-:W-:Y:S01]  /*1830*/  FFMA R74, R15, R74, R24 ;  /* 0x0000004a0f4a7223 */ /* 0x000fe20000000018 */
[----:B------:R-:W-:Y:S01]  /*1840*/  @!P0 LEA.HI.X R13, R13, UR7, R14, 0x2, P1 ;  /* 0x000000070d0d8c11 */ /* 0x000fe200088f140e */
[----:B------:R-:W-:Y:S01]  /*1850*/  FFMA R110, R15, R75, R110 ;  /* 0x0000004b0f6e7223 */ /* 0x000fe2000000006e */
[----:B------:R-:W-:Y:S01]  /*1860*/  @!P0 MOV R14, R100 ;  /* 0x00000064000e8202 */ /* 0x000fe20000000f00 */
[----:B------:R-:W2:Y:S01]  /*1870*/  LDS.128 R24, [R76+0x810] ;  /* 0x000810004c187984 */ /* 0x000ea20000000c00 */
[----:B------:R-:W-:Y:S01]  /*1880*/  @!P0 MOV R15, R106 ;  /* 0x0000006a000f8202 */ /* 0x000fe20000000f00 */
[----:B0-----:R-:W-:-:S02]  /*1890*/  FFMA R33, R8, R28, R33 ;  /* 0x0000001c08217223 */ /* 0x001fc40000000021 */
[----:B-----5:R-:W5:Y:S01]  /*18a0*/  @!P0 LDG.E.128 R44, desc[UR12][R12.64] ;  /* 0x0000000c0c2c8981 */ /* 0x020f62000c1e1d00 */
[C---:B------:R-:W-:Y:S01]  /*18b0*/  FFMA R0, R8.reuse, R29, R0 ;  /* 0x0000001d08007223 */ /* 0x040fe20000000000 */
[C---:B------:R-:W-:Y:S01]  /*18c0*/  FFMA R2, R8.reuse, R30, R2 ;  /* 0x0000001e08027223 */ /* 0x040fe20000000002 */
[C---:B------:R-:W-:Y:S01]  /*18d0*/  FFMA R5, R8.reuse, R31, R5 ;  /* 0x0000001f08057223 */ /* 0x040fe20000000005 */
[----:B------:R0:W5:Y:S01]  /*18e0*/  @!P0 LDG.E.128 R40, desc[UR12][R14.64] ;  /* 0x0000000c0e288981 */ /* 0x000162000c1e1d00 */
        /* <DEDUP_REMOVED lines=28> */
[----:B------:R-:W-:Y:S04]  /*1ab0*/  LDS.128 R16, [R76+0xa00] ;  /* 0x000a00004c107984 */ /* 0x000fe80000000c00 */
[----:B0-----:R-:W0:Y:S04]  /*1ac0*/  LDS.128 R12, [R78+0xa00] ;  /* 0x000a00004e0c7984 */ /* 0x001e280000000c00 */
[----:B------:R-:W1:Y:S04]  /*1ad0*/  LDS.128 R8, [R76+0xa10] ;  /* 0x000a10004c087984 */ /* 0x000e680000000c00 */
[----:B------:R-:W3:Y:S01]  /*1ae0*/  LDS.128 R68, [R78+0xa10] ;  /* 0x000a10004e447984 */ /* 0x000ee20000000c00 */
[C---:B--2---:R-:W-:Y:S01]  /*1af0*/  FFMA R32, R24.reuse, R28, R32 ;  /* 0x0000001c18207223 */ /* 0x044fe20000000020 */
        /* <DEDUP_REMOVED lines=27> */
[----:B------:R-:W-:Y:S01]  /*1cb0*/  LDS.128 R36, [R76+0xc00] ;  /* 0x000c00004c247984 */ /* 0x000fe20000000c00 */
[C---:B------:R-:W-:Y:S01]  /*1cc0*/  FFMA R86, R27.reuse, R20, R86 ;  /* 0x000000141b567223 */ /* 0x040fe20000000056 */
[----:B------:R-:W-:-:S02]  /*1cd0*/  FFMA R77, R27, R21, R77 ;  /* 0x000000151b4d7223 */ /* 0x000fc4000000004d */
[----:B------:R-:W2:Y:S01]  /*1ce0*/  LDS.128 R28, [R78+0xc00] ;  /* 0x000c00004e1c7984 */ /* 0x000ea20000000c00 */
[C---:B------:R-:W-:Y:S01]  /*1cf0*/  FFMA R74, R27.reuse, R22, R74 ;  /* 0x000000161b4a7223 */ /* 0x040fe2000000004a */
[----:B------:R-:W-:Y:S01]  /*1d00*/  FFMA R110, R27, R23, R110 ;  /* 0x000000171b6e7223 */ /* 0x000fe2000000006e */
[-C--:B0-----:R-:W-:Y:S01]  /*1d10*/  FFMA R27, R16, R12.reuse, R33 ;  /* 0x0000000c101b7223 */ /* 0x081fe20000000021 */
[----:B-1----:R-:W-:Y:S01]  /*1d20*/  FFMA R121, R8, R12, R32 ;  /* 0x0000000c08797223 */ /* 0x002fe20000000020 */
[C---:B------:R-:W-:Y:S01]  /*1d30*/  FFMA R0, R16.reuse, R13, R0 ;  /* 0x0000000d10007223 */ /* 0x040fe20000000000 */
[C---:B------:R-:W-:Y:S01]  /*1d40*/  FFMA R2, R16.reuse, R14, R2 ;  /* 0x0000000e10027223 */ /* 0x040fe20000000002 */
[C---:B------:R-:W-:Y:S01]  /*1d50*/  FFMA R5, R16.reuse, R15, R5 ;  /* 0x0000000f10057223 */ /* 0x040fe20000000005 */
[C---:B---3--:R-:W-:Y:S01]  /*1d60*/  FFMA R99, R16.reuse, R68, R99 ;  /* 0x0000004410637223 */ /* 0x048fe20000000063 */
        /* <DEDUP_REMOVED lines=27> */
[----:B------:R-:W0:Y:S01]  /*1f20*/  LDS.128 R32, [R76+0xc10] ;  /* 0x000c10004c207984 */ /* 0x000e220000000c00 */
[C---:B------:R-:W-:Y:S01]  /*1f30*/  FFMA R55, R8.reuse, R13, R55 ;  /* 0x0000000d08377223 */ /* 0x040fe20000000037 */
[----:B------:R-:W-:-:S02]  /*1f40*/  FFMA R117, R8, R14, R117 ;  /* 0x0000000e08757223 */ /* 0x000fc40000000075 */
[----:B------:R-:W-:Y:S01]  /*1f50*/  LDS.128 R20, [R76+0xe00] ;  /* 0x000e00004c147984 */ /* 0x000fe20000000c00 */
[C---:B------:R-:W-:Y:S01]  /*1f60*/  FFMA R104, R8.reuse, R15, R104 ;  /* 0x0000000f08687223 */ /* 0x040fe20000000068 */
[C---:B------:R-:W-:Y:S02]  /*1f70*/  FFMA R113, R8.reuse, R68, R113 ;  /* 0x0000004408717223 */ /* 0x040fe40000000071 */
[----:B------:R-:W1:Y:S01]  /*1f80*/  LDS.128 R16, [R78+0xe00] ;  /* 0x000e00004e107984 */ /* 0x000e620000000c00 */
[C---:B------:R-:W-:Y:S01]  /*1f90*/  FFMA R112, R8.reuse, R69, R112 ;  /* 0x0000004508707223 */ /* 0x040fe20000000070 */
[C---:B------:R-:W-:Y:S01]  /*1fa0*/  FFMA R111, R8.reuse, R70, R111 ;  /* 0x00000046086f7223 */ /* 0x040fe2000000006f */
[----:B------:R-:W-:Y:S01]  /*1fb0*/  FFMA R114, R8, R71, R114 ;  /* 0x0000004708727223 */ /* 0x000fe20000000072 */
[C---:B------:R-:W-:Y:S01]  /*1fc0*/  FFMA R8, R9.reuse, R12, R48 ;  /* 0x0000000c09087223 */ /* 0x040fe20000000030 */
[C---:B------:R-:W-:Y:S02]  /*1fd0*/  FFMA R120, R9.reuse, R13, R49 ;  /* 0x0000000d09787223 */ /* 0x040fe40000000031 */
[----:B------:R-:W3:Y:S01]  /*1fe0*/  LDS.128 R48, [R76+0xe10] ;  /* 0x000e10004c307984 */ /* 0x000ee20000000c00 */
[----:B--2---:R-:W-:Y:S01]  /*1ff0*/  FFMA R27, R36, R28, R27 ;  /* 0x0000001c241b7223 */ /* 0x004fe2000000001b */
        /* <DEDUP_REMOVED lines=14> */
[----:B------:R-:W-:Y:S01]  /*20e0*/  FFMA R10, R11, R12, R3 ;  /* 0x0000000c0b0a7223 */ /* 0x000fe20000000003 */
[C---:B------:R-:W-:Y:S01]  /*20f0*/  FFMA R3, R38.reuse, R28, R101 ;  /* 0x0000001c26037223 */ /* 0x040fe20000000065 */
[-C--:B------:R-:W-:Y:S01]  /*2100*/  FFMA R52, R37, R29.reuse, R52 ;  /* 0x0000001d25347223 */ /* 0x080fe20000000034 */
[-C--:B------:R-:W-:Y:S01]  /*2110*/  FFMA R53, R38, R29.reuse, R53 ;  /* 0x0000001d26357223 */ /* 0x080fe20000000035 */
[----:B------:R-:W-:Y:S01]  /*2120*/  FFMA R54, R39, R29, R54 ;  /* 0x0000001d27367223 */ /* 0x000fe20000000036 */
[C---:B------:R-:W-:Y:S01]  /*2130*/  FFMA R13, R11.reuse, R13, R24 ;  /* 0x0000000d0b0d7223 */ /* 0x040fe20000000018 */
[C---:B------:R-:W-:Y:S01]  /*2140*/  FFMA R14, R11.reuse, R14, R25 ;  /* 0x0000000e0b0e7223 */ /* 0x040fe20000000019 */
[C---:B------:R-:W-:Y:S01]  /*2150*/  FFMA R12, R11.reuse, R15, R26 ;  /* 0x0000000f0b0c7223 */ /* 0x040fe2000000001a */
[----:B0-----:R-:W-:Y:S01]  /*2160*/  FFMA R55, R32, R29, R55 ;  /* 0x0000001d20377223 */ /* 0x001fe20000000037 */
[C---:B------:R-:W-:Y:S01]  /*2170*/  FFMA R66, R11.reuse, R68, R86 ;  /* 0x000000440b427223 */ /* 0x040fe20000000056 */
[C---:B------:R-:W-:Y:S01]  /*2180*/  FFMA R67, R11.reuse, R69, R77 ;  /* 0x000000450b437223 */ /* 0x040fe2000000004d */
[----:B------:R-:W-:Y:S01]  /*2190*/  FFMA R70, R11, R70, R74 ;  /* 0x000000460b467223 */ /* 0x000fe2000000004a */
[----:B------:R-:W-:Y:S01]  /*21a0*/  FFMA R86, R37, R28, R87 ;  /* 0x0000001c25567223 */ /* 0x000fe20000000057 */
[----:B-1----:R-:W-:-:S02]  /*21b0*/  FFMA R101, R20, R16, R27 ;  /* 0x0000001014657223 */ /* 0x002fc4000000001b */
[----:B------:R-:W0:Y:S01]  /*21c0*/  LDS.128 R24, [R78+0xc10] ;  /* 0x000c10004e187984 */ /* 0x000e220000000c00 */
[-C--:B------:R-:W-:Y:S01]  /*21d0*/  FFMA R87, R21, R17.reuse, R52 ;  /* 0x0000001115577223 */ /* 0x080fe20000000034 */
[-C--:B------:R-:W-:Y:S01]  /*21e0*/  FFMA R77, R22, R17.reuse, R53 ;  /* 0x00000011164d7223 */ /* 0x080fe20000000035 */
[-C--:B------:R-:W-:Y:S01]  /*21f0*/  FFMA R74, R23, R17.reuse, R54 ;  /* 0x00000011174a7223 */ /* 0x080fe20000000036 */
[----:B---3--:R-:W-:Y:S02]  /*2200*/  FFMA R69, R48, R17, R55 ;  /* 0x0000001130457223 */ /* 0x008fe40000000037 */
[----:B------:R-:W1:Y:S01]  /*2210*/  LDS.128 R52, [R78+0xe10] ;  /* 0x000e10004e347984 */ /* 0x000e620000000c00 */
[----:B------:R-:W-:Y:S01]  /*2220*/  FFMA R110, R11, R71, R110 ;  /* 0x000000470b6e7223 */ /* 0x000fe2000000006e */
[-C--:B------:R-:W-:Y:S01]  /*2230*/  FFMA R8, R33, R28.reuse, R8 ;  /* 0x0000001c21087223 */ /* 0x080fe20000000008 */
[-C--:B------:R-:W-:Y:S01]  /*2240*/  FFMA R11, R34, R28.reuse, R9 ;  /* 0x0000001c220b7223 */ /* 0x080fe20000000009 */
[----:B------:R-:W-:-:S02]  /*2250*/  FFMA R102, R39, R28, R102 ;  /* 0x0000001c27667223 */ /* 0x000fc40000000066 */
[-C--:B------:R-:W-:Y:S01]  /*2260*/  FFMA R9, R49, R16.reuse, R8 ;  /* 0x0000001031097223 */ /* 0x080fe20000000008 */
[----:B------:R-:W-:Y:S01]  /*2270*/  FFMA R8, R50, R16, R11 ;  /* 0x0000001032087223 */ /* 0x000fe2000000000b */
[----:B------:R-:W-:Y:S01]  /*2280*/  FFMA R11, R36, R29, R0 ;  /* 0x0000001d240b7223 */ /* 0x000fe20000000000 */
[-C--:B------:R-:W-:Y:S01]  /*2290*/  FFMA R121, R32, R28.reuse, R121 ;  /* 0x0000001c20797223 */ /* 0x080fe20000000079 */
[----:B------:R-:W-:Y:S01]  /*22a0*/  FFMA R10, R35, R28, R10 ;  /* 0x0000001c230a7223 */ /* 0x000fe2000000000a */
[----:B------:R-:W-:Y:S01]  /*22b0*/  FFMA R59, R23, R16, R102 ;  /* 0x00000010173b7223 */ /* 0x000fe20000000066 */
[----:B------:R-:W-:Y:S01]  /*22c0*/  FFMA R102, R20, R17, R11 ;  /* 0x0000001114667223 */ /* 0x000fe2000000000b */
[----:B------:R-:W-:Y:S01]  /*22d0*/  FFMA R11, R36, R30, R2 ;  /* 0x0000001e240b7223 */ /* 0x000fe20000000002 */
[----:B------:R-:W-:Y:S01]  /*22e0*/  FFMA R76, R22, R16, R3 ;  /* 0x00000010164c7223 */ /* 0x000fe20000000003 */
[----:B------:R-:W-:Y:S01]  /*22f0*/  FFMA R2, R37, R30, R75 ;  /* 0x0000001e25027223 */ /* 0x000fe2000000004b */
[-C--:B------:R-:W-:Y:S01]  /*2300*/  FFMA R86, R21, R16.reuse, R86 ;  /* 0x0000001015567223 */ /* 0x080fe20000000056 */
[-C--:B------:R-:W-:Y:S01]  /*2310*/  FFMA R71, R48, R16.reuse, R121 ;  /* 0x0000001030477223 */ /* 0x080fe20000000079 */
[----:B------:R-:W-:Y:S01]  /*2320*/  FFMA R3, R51, R16, R10 ;  /* 0x0000001033037223 */ /* 0x000fe2000000000a */
[CC--:B------:R-:W-:Y:S01]  /*2330*/  FFMA R14, R35.reuse, R30.reuse, R14 ;  /* 0x0000001e230e7223 */ /* 0x0c0fe2000000000e */
[----:B------:R-:W-:Y:S01]  /*2340*/  FFMA R0, R35, R29, R13 ;  /* 0x0000001d23007223 */ /* 0x000fe2000000000d */
[-C--:B------:R-:W-:Y:S01]  /*2350*/  FFMA R16, R39, R30.reuse, R103 ;  /* 0x0000001e27107223 */ /* 0x080fe20000000067 */
[----:B------:R-:W-:Y:S01]  /*2360*/  FFMA R13, R38, R30, R88 ;  /* 0x0000001e260d7223 */ /* 0x000fe20000000058 */
[-C--:B------:R-:W-:Y:S01]  /*2370*/  FFMA R88, R21, R18.reuse, R2 ;  /* 0x0000001215587223 */ /* 0x080fe20000000002 */
[-C--:B------:R-:W-:Y:S01]  /*2380*/  FFMA R2, R51, R18.reuse, R14 ;  /* 0x0000001233027223 */ /* 0x080fe2000000000e */
[-C--:B------:R-:W-:Y:S01]  /*2390*/  FFMA R56, R37, R31.reuse, R56 ;  /* 0x0000001f25387223 */ /* 0x080fe20000000038 */
[----:B------:R-:W-:Y:S01]  /*23a0*/  FFMA R75, R23, R18, R16 ;  /* 0x00000012174b7223 */ /* 0x000fe20000000010 */
[-C--:B------:R-:W-:Y:S01]  /*23b0*/  FFMA R14, R39, R31.reuse, R89 ;  /* 0x0000001f270e7223 */ /* 0x080fe20000000059 */
[----:B------:R-:W-:Y:S01]  /*23c0*/  FFMA R16, R33, R31, R115 ;  /* 0x0000001f21107223 */ /* 0x000fe20000000073 */
[----:B------:R-:W-:-:S02]  /*23d0*/  FFMA R89, R21, R19, R56 ;  /* 0x0000001315597223 */ /* 0x000fc40000000038 */
[-C--:B------:R-:W-:Y:S01]  /*23e0*/  FFMA R56, R23, R19.reuse, R14 ;  /* 0x0000001317387223 */ /* 0x080fe2000000000e */
[----:B------:R-:W-:Y:S01]  /*23f0*/  FFMA R14, R49, R19, R16 ;  /* 0x00000013310e7223 */ /* 0x000fe20000000010 */
[C---:B0-----:R-:W-:Y:S01]  /*2400*/  FFMA R99, R36.reuse, R24, R99 ;  /* 0x0000001824637223 */ /* 0x041fe20000000063 */
[C---:B------:R-:W-:Y:S01]  /*2410*/  FFMA R98, R36.reuse, R25, R98 ;  /* 0x0000001924627223 */ /* 0x040fe20000000062 */
[----:B------:R-:W-:Y:S01]  /*2420*/  FFMA R16, R36, R27, R105 ;  /* 0x0000001b24107223 */ /* 0x000fe20000000069 */
[-C--:B------:R-:W-:Y:S01]  /*2430*/  FFMA R117, R32, R30.reuse, R117 ;  /* 0x0000001e20757223 */ /* 0x080fe20000000075 */
[CC--:B------:R-:W-:Y:S01]  /*2440*/  FFMA R118, R33.reuse, R30.reuse, R118 ;  /* 0x0000001e21767223 */ /* 0x0c0fe20000000076 */
[----:B------:R-:W-:Y:S01]  /*2450*/  FFMA R119, R34, R30, R119 ;  /* 0x0000001e22777223 */ /* 0x000fe20000000077 */
[-C--:B------:R-:W-:Y:S01]  /*2460*/  FFMA R120, R33, R29.reuse, R120 ;  /* 0x0000001d21787223 */ /* 0x080fe20000000078 */
[----:B-1----:R-:W-:Y:S01]  /*2470*/  FFMA R105, R20, R52, R99 ;  /* 0x0000003414697223 */ /* 0x002fe20000000063 */
[----:B------:R-:W-:Y:S01]  /*2480*/  FFMA R121, R34, R29, R122 ;  /* 0x0000001d22797223 */ /* 0x000fe2000000007a */
[C---:B------:R-:W-:Y:S01]  /*2490*/  FFMA R99, R20.reuse, R53, R98 ;  /* 0x0000003514637223 */ /* 0x040fe20000000062 */
[-C--:B------:R-:W-:Y:S01]  /*24a0*/  FFMA R103, R20, R18.reuse, R11 ;  /* 0x0000001214677223 */ /* 0x080fe2000000000b */
[-C--:B------:R-:W-:Y:S01]  /*24b0*/  FFMA R78, R22, R18.reuse, R13 ;  /* 0x00000012164e7223 */ /* 0x080fe2000000000d */
[----:B------:R-:W-:Y:S01]  /*24c0*/  FFMA R98, R20, R55, R16 ;  /* 0x0000003714627223 */ /* 0x000fe20000000010 */
[-C--:B------:R-:W-:Y:S01]  /*24d0*/  FFMA R68, R48, R18.reuse, R117 ;  /* 0x0000001230447223 */ /* 0x080fe20000000075 */
[-C--:B------:R-:W-:Y:S01]  /*24e0*/  FFMA R13, R49, R18.reuse, R118 ;  /* 0x00000012310d7223 */ /* 0x080fe20000000076 */
[----:B------:R-:W-:Y:S01]  /*24f0*/  FFMA R11, R50, R18, R119 ;  /* 0x00000012320b7223 */ /* 0x000fe20000000077 */
[-C--:B------:R-:W-:Y:S01]  /*2500*/  FFMA R5, R36, R31.reuse, R5 ;  /* 0x0000001f24057223 */ /* 0x080fe20000000005 */
[----:B------:R-:W-:Y:S01]  /*2510*/  FFMA R16, R37, R24, R91 ;  /* 0x0000001825107223 */ /* 0x000fe2000000005b */
[----:B------:R-:W-:Y:S01]  /*2520*/  FFMA R18, R35, R31, R12 ;  /* 0x0000001f23127223 */ /* 0x000fe2000000000c */
[-C--:B------:R-:W-:Y:S01]  /*2530*/  FFMA R15, R49, R17.reuse, R120 ;  /* 0x00000011310f7223 */ /* 0x080fe20000000078 */
[-C--:B------:R-:W-:Y:S01]  /*2540*/  FFMA R10, R50, R17.reuse, R121 ;  /* 0x00000011320a7223 */ /* 0x080fe20000000079 */
[----:B------:R-:W-:Y:S01]  /*2550*/  FFMA R0, R51, R17, R0 ;  /* 0x0000001133007223 */ /* 0x000fe20000000000 */
[----:B------:R-:W-:Y:S01]  /*2560*/  FFMA R17, R32, R31, R104 ;  /* 0x0000001f20117223 */ /* 0x000fe20000000068 */
[-C--:B------:R-:W-:Y:S01]  /*2570*/  FFMA R104, R20, R19.reuse, R5 ;  /* 0x0000001314687223 */ /* 0x080fe20000000005 */
[----:B------:R-:W-:Y:S01]  /*2580*/  FFMA R91, R21, R52, R16 ;  /* 0x00000034155b7223 */ /* 0x000fe20000000010 */
[CC--:B------:R-:W-:Y:S01]  /*2590*/  FFMA R81, R38.reuse, R26.reuse, R81 ;  /* 0x0000001a26517223 */ /* 0x0c0fe20000000051 */
[----:B------:R-:W-:Y:S01]  /*25a0*/  FFMA R5, R51, R19, R18 ;  /* 0x0000001333057223 */ /* 0x000fe20000000012 */
[C---:B------:R-:W-:Y:S01]  /*25b0*/  FFMA R85, R37.reuse, R26, R85 ;  /* 0x0000001a25557223 */ /* 0x040fe20000000055 */
[-C--:B------:R-:W-:Y:S01]  /*25c0*/  FFMA R16, R38, R27.reuse, R80 ;  /* 0x0000001b26107223 */ /* 0x080fe20000000050 */
[----:B------:R-:W-:Y:S01]  /*25d0*/  FFMA R18, R37, R27, R84 ;  /* 0x0000001b25127223 */ /* 0x000fe20000000054 */
[CC--:B------:R-:W-:Y:S01]  /*25e0*/  FFMA R80, R22.reuse, R54.reuse, R81 ;  /* 0x0000003616507223 */ /* 0x0c0fe20000000051 */
[C---:B------:R-:W-:Y:S01]  /*25f0*/  FFMA R84, R21.reuse, R54, R85 ;  /* 0x0000003615547223 */ /* 0x040fe20000000055 */
[-C--:B------:R-:W-:Y:S01]  /*2600*/  FFMA R81, R22, R55.reuse, R16 ;  /* 0x0000003716517223 */ /* 0x080fe20000000010 */
[----:B------:R-:W-:Y:S01]  /*2610*/  FFMA R85, R21, R55, R18 ;  /* 0x0000003715557223 */ /* 0x000fe20000000012 */
[C---:B------:R-:W-:Y:S01]  /*2620*/  FFMA R16, R39.reuse, R24, R73 ;  /* 0x0000001827107223 */ /* 0x040fe20000000049 */
[C---:B------:R-:W-:Y:S01]  /*2630*/  FFMA R72, R39.reuse, R25, R72 ;  /* 0x0000001927487223 */ /* 0x040fe20000000048 */
[-C--:B------:R-:W-:Y:S01]  /*2640*/  FFMA R79, R38, R31.reuse, R79 ;  /* 0x0000001f264f7223 */ /* 0x080fe2000000004f */
[----:B------:R-:W-:Y:S01]  /*2650*/  FFMA R115, R34, R31, R116 ;  /* 0x0000001f22737223 */ /* 0x000fe20000000074 */
[C---:B------:R-:W-:Y:S01]  /*2660*/  FFMA R73, R39.reuse, R26, R58 ;  /* 0x0000001a27497223 */ /* 0x040fe2000000003a */
[----:B------:R-:W-:Y:S01]  /*2670*/  FFMA R18, R39, R27, R57 ;  /* 0x0000001b27127223 */ /* 0x000fe20000000039 */
[C---:B------:R-:W-:Y:S01]  /*2680*/  FFMA R113, R32.reuse, R24, R113 ;  /* 0x0000001820717223 */ /* 0x040fe20000000071 */
[C---:B------:R-:W-:Y:S01]  /*2690*/  FFMA R112, R32.reuse, R25, R112 ;  /* 0x0000001920707223 */ /* 0x040fe20000000070 */
[C---:B------:R-:W-:Y:S01]  /*26a0*/  FFMA R111, R32.reuse, R26, R111 ;  /* 0x0000001a206f7223 */ /* 0x040fe2000000006f */
[----:B------:R-:W-:Y:S01]  /*26b0*/  FFMA R114, R32, R27, R114 ;  /* 0x0000001b20727223 */ /* 0x000fe20000000072 */
[C---:B------:R-:W-:Y:S01]  /*26c0*/  FFMA R57, R23.reuse, R53, R72 ;  /* 0x0000003517397223 */ /* 0x040fe20000000048 */
[-C--:B------:R-:W-:Y:S01]  /*26d0*/  FFMA R79, R22, R19.reuse, R79 ;  /* 0x00000013164f7223 */ /* 0x080fe2000000004f */
[-C--:B------:R-:W-:Y:S01]  /*26e0*/  FFMA R17, R48, R19.reuse, R17 ;  /* 0x0000001330117223 */ /* 0x080fe20000000011 */
[----:B------:R-:W-:Y:S01]  /*26f0*/  FFMA R12, R50, R19, R115 ;  /* 0x00000013320c7223 */ /* 0x000fe20000000073 */
        /* <DEDUP_REMOVED lines=11> */
[----:B------:R-:W-:Y:S01]  /*27b0*/  FFMA R82, R22, R53, R82 ;  /* 0x0000003516527223 */ /* 0x000fe20000000052 */
[----:B------:R-:W-:Y:S01]  /*27c0*/  FFMA R22, R33, R25, R63 ;  /* 0x0000001921167223 */ /* 0x000fe2000000003f */
[----:B------:R-:W-:Y:S01]  /*27d0*/  FFMA R63, R49, R55, R48 ;  /* 0x00000037313f7223 */ /* 0x000fe20000000030 */
[----:B------:R-:W-:Y:S01]  /*27e0*/  FFMA R90, R37, R25, R90 ;  /* 0x00000019255a7223 */ /* 0x000fe2000000005a */
[----:B------:R-:W0:Y:S01]  /*27f0*/  LDC R48, c[0x0][0x3a0] ;  /* 0x0000e800ff307b82 */ /* 0x000e220000000800 */
[----:B------:R-:W-:Y:S01]  /*2800*/  FFMA R97, R36, R26, R97 ;  /* 0x0000001a24617223 */ /* 0x000fe20000000061 */
[C---:B------:R-:W-:Y:S01]  /*2810*/  FFMA R108, R33.reuse, R24, R108 ;  /* 0x00000018216c7223 */ /* 0x040fe2000000006c */
[----:B------:R-:W-:Y:S01]  /*2820*/  FFMA R107, R33, R26, R107 ;  /* 0x0000001a216b7223 */ /* 0x000fe2000000006b */
[-C--:B------:R-:W-:Y:S01]  /*2830*/  FFMA R90, R21, R53.reuse, R90 ;  /* 0x00000035155a7223 */ /* 0x080fe2000000005a */
[----:B------:R-:W-:Y:S01]  /*2840*/  FFMA R97, R20, R54, R97 ;  /* 0x0000003614617223 */ /* 0x000fe20000000061 */
        /* <DEDUP_REMOVED lines=15> */
[----:B------:R-:W-:Y:S01]  /*2940*/  ISETP.LE.AND P2, PT, R65, UR4, PT ;  /* 0x0000000441007c0c */ /* 0x000fe2000bf43270 */
[----:B------:R-:W-:Y:S01]  /*2950*/  ULOP3.LUT UR9, UR5, 0x1, URZ, 0x3c, !UPT ;  /* 0x0000000105097892 */ /* 0x000fe2000f8e3cff */
[C---:B------:R-:W-:Y:S01]  /*2960*/  FFMA R65, R51.reuse, R52, R66 ;  /* 0x0000003433417223 */ /* 0x040fe20000000042 */
[----:B------:R-:W-:Y:S01]  /*2970*/  IADD3 R100, P1, PT, R100, 0x20, RZ ;  /* 0x0000002064647810 */ /* 0x000fe20007f3e0ff */
[C---:B------:R-:W-:Y:S01]  /*2980*/  FFMA R66, R51.reuse, R53, R50 ;  /* 0x0000003533427223 */ /* 0x040fe20000000032 */
[C---:B------:R-:W-:Y:S01]  /*2990*/  FFMA R67, R51.reuse, R54, R67 ;  /* 0x0000003633437223 */ /* 0x040fe20000000043 */
[----:B------:R-:W-:Y:S01]  /*29a0*/  FFMA R70, R51, R55, R110 ;  /* 0x0000003733467223 */ /* 0x000fe2000000006e */
[----:B------:R-:W-:Y:S09]  /*29b0*/  @P0 BRA `(.L_x_1) ;  /* 0x0000000000400947 */ /* 0x000ff20003800000 */
[----:B------:R-:W-:Y:S02]  /*29c0*/  ULEA UR5, UR9, UR8, 0xc ;  /* 0x0000000809057291 */ /* 0x000fe4000f8e60ff */
[----:B------:R-:W-:-:S04]  /*29d0*/  ULEA UR8, UR9, UR10, 0xc ;  /* 0x0000000a09087291 */ /* 0x000fc8000f8e60ff */
[----:B------:R-:W-:Y:S02]  /*29e0*/  LEA R49, R93, UR5, 0x2 ;  /* 0x000000055d317c11 */ /* 0x000fe4000f8e10ff */
[----:B------:R-:W-:Y:S02]  /*29f0*/  LEA R50, R92, UR8, 0x2 ;  /* 0x000000085c327c11 */ /* 0x000fe4000f8e10ff */
[----:B------:R-:W-:Y:S01]  /*2a00*/  LEA R51, R95, UR5, 0x2 ;  /* 0x000000055f337c11 */ /* 0x000fe2000f8e10ff */
[----:B-----5:R1:W-:Y:S01]  /*2a10*/  STS [R49], R40 ;  /* 0x0000002831007388 */ /* 0x0203e20000000800 */
[----:B------:R-:W-:-:S03]  /*2a20*/  LEA R52, R6, UR8, 0x2 ;  /* 0x0000000806347c11 */ /* 0x000fc6000f8e10ff */
[----:B------:R1:W-:Y:S04]  /*2a30*/  STS [R49+0x200], R41 ;  /* 0x0002002931007388 */ /* 0x0003e80000000800 */
[----:B------:R1:W-:Y:S04]  /*2a40*/  STS [R49+0x400], R42 ;  /* 0x0004002a31007388 */ /* 0x0003e80000000800 */
[----:B------:R1:W-:Y:S04]  /*2a50*/  STS [R49+0x600], R43 ;  /* 0x0006002b31007388 */ /* 0x0003e80000000800 */
[----:B------:R1:W-:Y:S01]  /*2a60*/  STS.128 [R50], R44 ;  /* 0x0000002c32007388 */ /* 0x0003e20000000c00 */
[----:B------:R-:W-:Y:S06]  /*2a70*/  BAR.SYNC.DEFER_BLOCKING 0x0 ;  /* 0x0000000000007b1d */ /* 0x000fec0000010000 */
[----:B------:R1:W2:Y:S04]  /*2a80*/  LDS.128 R36, [R51] ;  /* 0x0000000033247984 */ /* 0x0002a80000000c00 */
[----:B------:R1:W3:Y:S04]  /*2a90*/  LDS.128 R32, [R51+0x10] ;  /* 0x0000100033207984 */ /* 0x0002e80000000c00 */
[----:B------:R1:W4:Y:S04]  /*2aa0*/  LDS.128 R28, [R52] ;  /* 0x00000000341c7984 */ /* 0x0003280000000c00 */
[----:B------:R1:W0:Y:S02]  /*2ab0*/  LDS.128 R24, [R52+0x10] ;  /* 0x0000100034187984 */ /* 0x0002240000000c00 */
.L_x_1:
[----:B------:R-:W-:Y:S01]  /*2ac0*/  UMOV UR5, UR9 ;  /* 0x0000000900057c82 */ /* 0x000fe20008000000 */
[----:B------:R-:W-:Y:S02]  /*2ad0*/  IADD3.X R106, PT, PT, RZ, R106, RZ, P1, !PT ;  /* 0x0000006aff6a7210 */ /* 0x000fe40000ffe4ff */
[----:B0-----:R-:W-:Y:S01]  /*2ae0*/  LEA R96, R48, R96, 0x3 ;  /* 0x0000006030607211 */ /* 0x001fe200078e18ff */
[----:B------:R-:W-:Y:S06]  /*2af0*/  @!P2 BRA `(.L_x_2) ;  /* 0xffffffd800dca947 */ /* 0x000fec000383ffff */
.L_x_0:
[----:B------:R-:W3:Y:S01]  /*2b00*/  LDCU.64 UR4, c[0x0][0x390] ;  /* 0x00007200ff0477ac */ /* 0x000ee20008000a00 */
[----:B------:R-:W-:Y:S01]  /*2b10*/  IMAD R95, R95, R48, RZ ;  /* 0x000000305f5f7224 */ /* 0x000fe200078e02ff */
[----:B------:R-:W0:Y:S04]  /*2b20*/  LDCU UR6, c[0x0][0x3a8] ;  /* 0x00007500ff0677ac */ /* 0x000e280008000800 */
[--C-:B------:R-:W-:Y:S02]  /*2b30*/  SHF.R.S32.HI R24, RZ, 0x1f, R95.reuse ;  /* 0x0000001fff187819 */ /* 0x100fe4000001145f */
[----:B------:R-:W-:Y:S01]  /*2b40*/  IADD3 R25, P0, P1, R6, R4, R95 ;  /* 0x0000000406197210 */ /* 0x000fe2000791e05f */
[----:B------:R-:W1:Y:S03]  /*2b50*/  LDCU UR7, c[0x0][0x3a4] ;  /* 0x00007480ff0777ac */ /* 0x000e660008000800 */
[----:B------:R-:W-:-:S02]  /*2b60*/  IADD3.X R24, PT, PT, RZ, R7, R24, P0, P1 ;  /* 0x00000007ff187210 */ /* 0x000fc400007e2418 */
[----:B---3--:R-:W-:-:S04]  /*2b70*/  LEA R34, P0, R25, UR4, 0x2 ;  /* 0x0000000419227c11 */ /* 0x008fc8000f8010ff */
[----:B------:R-:W-:-:S05]  /*2b80*/  LEA.HI.X R35, R25, UR5, R24, 0x2, P0 ;  /* 0x0000000519237c11 */ /* 0x000fca00080f1418 */
[----:B------:R-:W0:Y:S04]  /*2b90*/  LDG.E.128 R24, desc[UR12][R34.64] ;  /* 0x0000000c22187981 */ /* 0x000e28000c1e1d00 */
[----:B----4-:R-:W3:Y:S01]  /*2ba0*/  LDG.E.128 R28, desc[UR12][R34.64+0x10] ;  /* 0x0000100c221c7981 */ /* 0x010ee2000c1e1d00 */
[----:B------:R-:W-:-:S04]  /*2bb0*/  IADD3 R95, PT, PT, R95, R48, RZ ;  /* 0x000000305f5f7210 */ /* 0x000fc80007ffe0ff */
[--C-:B------:R-:W-:Y:S02]  /*2bc0*/  SHF.R.S32.HI R32, RZ, 0x1f, R95.reuse ;  /* 0x0000001fff207819 */ /* 0x100fe4000001145f */
[----:B------:R-:W-:-:S04]  /*2bd0*/  IADD3 R33, P0, P1, R6, R4, R95 ;  /* 0x0000000406217210 */ /* 0x000fc8000791e05f */
[----:B--2---:R-:W-:Y:S02]  /*2be0*/  IADD3.X R36, PT, PT, RZ, R7, R32, P0, P1 ;  /* 0x00000007ff247210 */ /* 0x004fe400007e2420 */
[----:B------:R-:W-:-:S04]  /*2bf0*/  LEA R32, P0, R33, UR4, 0x2 ;  /* 0x0000000421207c11 */ /* 0x000fc8000f8010ff */
[----:B------:R-:W-:Y:S01]  /*2c00*/  LEA.HI.X R33, R33, UR5, R36, 0x2, P0 ;  /* 0x0000000521217c11 */ /* 0x000fe200080f1424 */
[----:B0-----:R-:W-:Y:S01]  /*2c10*/  FMUL R24, R24, UR6 ;  /* 0x0000000618187c20 */ /* 0x001fe20008400000 */
[----:B------:R-:W-:Y:S01]  /*2c20*/  FMUL R25, R25, UR6 ;  /* 0x0000000619197c20 */ /* 0x000fe20008400000 */
[----:B------:R-:W-:Y:S01]  /*2c30*/  FMUL R26, R26, UR6 ;  /* 0x000000061a1a7c20 */ /* 0x000fe20008400000 */
[----:B------:R-:W-:Y:S01]  /*2c40*/  FMUL R27, R27, UR6 ;  /* 0x000000061b1b7c20 */ /* 0x000fe20008400000 */
[----:B---3--:R-:W-:Y:S01]  /*2c50*/  FMUL R28, R28, UR6 ;  /* 0x000000061c1c7c20 */ /* 0x008fe20008400000 */
[----:B------:R-:W-:Y:S01]  /*2c60*/  FMUL R36, R29, UR6 ;  /* 0x000000061d247c20 */ /* 0x000fe20008400000 */
[----:B------:R-:W-:Y:S01]  /*2c70*/  FMUL R30, R30, UR6 ;  /* 0x000000061e1e7c20 */ /* 0x000fe20008400000 */
[----:B------:R-:W-:Y:S01]  /*2c80*/  FMUL R31, R31, UR6 ;  /* 0x000000061f1f7c20 */ /* 0x000fe20008400000 */
[----:B-1----:R-:W-:Y:S01]  /*2c90*/  FFMA R24, R101, UR7, R24 ;  /* 0x0000000765187c23 */ /* 0x002fe20008000018 */
[----:B------:R-:W-:Y:S01]  /*2ca0*/  FFMA R25, R102, UR7, R25 ;  /* 0x0000000766197c23 */ /* 0x000fe20008000019 */
[----:B------:R-:W-:Y:S01]  /*2cb0*/  FFMA R26, R103, UR7, R26 ;  /* 0x00000007671a7c23 */ /* 0x000fe2000800001a */
[----:B------:R-:W-:Y:S01]  /*2cc0*/  FFMA R27, R104, UR7, R27 ;  /* 0x00000007681b7c23 */ /* 0x000fe2000800001b */
[----:B------:R-:W-:Y:S01]  /*2cd0*/  FFMA R28, R105, UR7, R28 ;  /* 0x00000007691c7c23 */ /* 0x000fe2000800001c */
[----:B------:R-:W-:Y:S01]  /*2ce0*/  FFMA R29, R99, UR7, R36 ;  /* 0x00000007631d7c23 */ /* 0x000fe20008000024 */
[----:B------:R-:W-:Y:S01]  /*2cf0*/  FFMA R30, R97, UR7, R30 ;  /* 0x00000007611e7c23 */ /* 0x000fe2000800001e */
[----:B------:R-:W-:Y:S01]  /*2d00*/  FFMA R31, R98, UR7, R31 ;  /* 0x00000007621f7c23 */ /* 0x000fe2000800001f */
[----:B------:R0:W-:Y:S04]  /*2d10*/  STG.E.128 desc[UR12][R34.64], R24 ;  /* 0x0000001822007986 */ /* 0x0001e8000c101d0c */
[----:B------:R1:W-:Y:S04]  /*2d20*/  STG.E.128 desc[UR12][R34.64+0x10], R28 ;  /* 0x0000101c22007986 */ /* 0x0003e8000c101d0c */
[----:B0-----:R-:W2:Y:S04]  /*2d30*/  LDG.E.128 R24, desc[UR12][R32.64] ;  /* 0x0000000c20187981 */ /* 0x001ea8000c1e1d00 */
[----:B-1----:R-:W3:Y:S01]  /*2d40*/  LDG.E.128 R28, desc[UR12][R32.64+0x10] ;  /* 0x0000100c201c7981 */ /* 0x002ee2000c1e1d00 */
[----:B------:R-:W-:-:S04]  /*2d50*/  IADD3 R95, PT, PT, R95, R48, RZ ;  /* 0x000000305f5f7210 */ /* 0x000fc80007ffe0ff */
[--C-:B------:R-:W-:Y:S02]  /*2d60*/  SHF.R.S32.HI R36, RZ, 0x1f, R95.reuse ;  /* 0x0000001fff247819 */ /* 0x100fe4000001145f */
[----:B------:R-:W-:-:S04]  /*2d70*/  IADD3 R37, P0, P1, R6, R4, R95 ;  /* 0x0000000406257210 */ /* 0x000fc8000791e05f */
[----:B------:R-:W-:Y:S02]  /*2d80*/  IADD3.X R36, PT, PT, RZ, R7, R36, P0, P1 ;  /* 0x00000007ff247210 */ /* 0x000fe400007e2424 */
[----:B------:R-:W-:-:S04]  /*2d90*/  LEA R34, P0, R37, UR4, 0x2 ;  /* 0x0000000425227c11 */ /* 0x000fc8000f8010ff */
[----:B------:R-:W-:Y:S01]  /*2da0*/  LEA.HI.X R35, R37, UR5, R36, 0x2, P0 ;  /* 0x0000000525237c11 */ /* 0x000fe200080f1424 */
[----:B--2---:R-:W-:Y:S01]  /*2db0*/  FMUL R37, R24, UR6 ;  /* 0x0000000618257c20 */ /* 0x004fe20008400000 */
[----:B------:R-:W-:Y:S01]  /*2dc0*/  FMUL R36, R25, UR6 ;  /* 0x0000000619247c20 */ /* 0x000fe20008400000 */
[----:B------:R-:W-:Y:S01]  /*2dd0*/  FMUL R39, R26, UR6 ;  /* 0x000000061a277c20 */ /* 0x000fe20008400000 */
[----:B------:R-:W-:Y:S01]  /*2de0*/  FMUL R38, R27, UR6 ;  /* 0x000000061b267c20 */ /* 0x000fe20008400000 */
[----:B---3--:R-:W-:Y:S01]  /*2df0*/  FMUL R28, R28, UR6 ;  /* 0x000000061c1c7c20 */ /* 0x008fe20008400000 */
[----:B------:R-:W-:Y:S01]  /*2e00*/  FMUL R29, R29, UR6 ;  /* 0x000000061d1d7c20 */ /* 0x000fe20008400000 */
[----:B-----5:R-:W-:Y:S01]  /*2e10*/  FMUL R41, R30, UR6 ;  /* 0x000000061e297c20 */ /* 0x020fe20008400000 */
[----:B------:R-:W-:Y:S01]  /*2e20*/  FMUL R40, R31, UR6 ;  /* 0x000000061f287c20 */ /* 0x000fe20008400000 */
[----:B------:R-:W-:Y:S01]  /*2e30*/  FFMA R24, R86, UR7, R37 ;  /* 0x0000000756187c23 */ /* 0x000fe20008000025 */
        /* <DEDUP_REMOVED lines=23> */
[----:B------:R-:W-:Y:S01]  /*2fb0*/  FMUL R41, R30, UR6 ;  /* 0x000000061e297c20 */ /* 0x000fe20008400000 */
        /* <DEDUP_REMOVED lines=60> */
[----:B------:R-:W-:-:S03]  /*3380*/  FFMA R19, R23, UR7, R28 ;  /* 0x0000000717137c23 */ /* 0x000fc6000800001c */
[----:B------:R-:W-:Y:S04]  /*3390*/  STG.E.128 desc[UR12][R32.64], R24 ;  /* 0x0000001820007986 */ /* 0x000fe8000c101d0c */
[----:B------:R0:W-:Y:S04]  /*33a0*/  STG.E.128 desc[UR12][R32.64+0x10], R16 ;  /* 0x0000101020007986 */ /* 0x0001e8000c101d0c */
[----:B------:R-:W0:Y:S04]  /*33b0*/  LDG.E.128 R28, desc[UR12][R34.64] ;  /* 0x0000000c221c7981 */ /* 0x000e28000c1e1d00 */
[----:B------:R-:W2:Y:S01]  /*33c0*/  LDG.E.128 R36, desc[UR12][R34.64+0x10] ;  /* 0x0000100c22247981 */ /* 0x000ea2000c1e1d00 */
[----:B------:R-:W-:-:S04]  /*33d0*/  IADD3 R95, PT, PT, R95, R48, RZ ;  /* 0x000000305f5f7210 */ /* 0x000fc80007ffe0ff */
[--C-:B------:R-:W-:Y:S02]  /*33e0*/  SHF.R.S32.HI R40, RZ, 0x1f, R95.reuse ;  /* 0x0000001fff287819 */ /* 0x100fe4000001145f */
[----:B------:R-:W-:-:S04]  /*33f0*/  IADD3 R23, P0, P1, R6, R4, R95 ;  /* 0x0000000406177210 */ /* 0x000fc8000791e05f */
[----:B------:R-:W-:Y:S02]  /*3400*/  IADD3.X R42, PT, PT, RZ, R7, R40, P0, P1 ;  /* 0x00000007ff2a7210 */ /* 0x000fe400007e2428 */
[----:B------:R-:W-:-:S04]  /*3410*/  LEA R40, P0, R23, UR4, 0x2 ;  /* 0x0000000417287c11 */ /* 0x000fc8000f8010ff */
[----:B------:R-:W-:Y:S01]  /*3420*/  LEA.HI.X R41, R23, UR5, R42, 0x2, P0 ;  /* 0x0000000517297c11 */ /* 0x000fe200080f142a */
[----:B0-----:R-:W-:Y:S01]  /*3430*/  FMUL R18, R30, UR6 ;  /* 0x000000061e127c20 */ /* 0x001fe20008400000 */
[----:B------:R-:W-:Y:S01]  /*3440*/  FMUL R28, R28, UR6 ;  /* 0x000000061c1c7c20 */ /* 0x000fe20008400000 */
[----:B------:R-:W-:Y:S01]  /*3450*/  FMUL R24, R29, UR6 ;  /* 0x000000061d187c20 */ /* 0x000fe20008400000 */
[----:B------:R-:W-:Y:S01]  /*3460*/  FMUL R19, R31, UR6 ;  /* 0x000000061f137c20 */ /* 0x000fe20008400000 */
[----:B--2---:R-:W-:Y:S01]  /*3470*/  FMUL R23, R36, UR6 ;  /* 0x0000000624177c20 */ /* 0x004fe20008400000 */
        /* <DEDUP_REMOVED lines=10> */
[----:B------:R-:W-:-:S02]  /*3520*/  FFMA R23, R63, UR7, R30 ;  /* 0x000000073f177c23 */ /* 0x000fc4000800001e */
[----:B------:R0:W-:Y:S04]  /*3530*/  STG.E.128 desc[UR12][R34.64], R16 ;  /* 0x0000001022007986 */ /* 0x0001e8000c101d0c */
[----:B------:R1:W-:Y:S04]  /*3540*/  STG.E.128 desc[UR12][R34.64+0x10], R20 ;  /* 0x0000101422007986 */ /* 0x0003e8000c101d0c */
[----:B------:R-:W2:Y:S04]  /*3550*/  LDG.E.128 R28, desc[UR12][R40.64] ;  /* 0x0000000c281c7981 */ /* 0x000ea8000c1e1d00 */
[----:B------:R-:W3:Y:S01]  /*3560*/  LDG.E.128 R24, desc[UR12][R40.64+0x10] ;  /* 0x0000100c28187981 */ /* 0x000ee2000c1e1d00 */
[----:B------:R-:W-:-:S04]  /*3570*/  IADD3 R95, PT, PT, R95, R48, RZ ;  /* 0x000000305f5f7210 */ /* 0x000fc80007ffe0ff */
[--C-:B------:R-:W-:Y:S02]  /*3580*/  IADD3 R9, P0, P1, R6, R4, R95.reuse ;  /* 0x0000000406097210 */ /* 0x100fe4000791e05f */
[----:B------:R-:W-:-:S04]  /*3590*/  SHF.R.S32.HI R4, RZ, 0x1f, R95 ;  /* 0x0000001fff047819 */ /* 0x000fc8000001145f */
        /* <DEDUP_REMOVED lines=9> */
[----:B------:R-:W-:Y:S01]  /*3630*/  FFMA R8, R8, UR7, R9 ;  /* 0x0000000708087c23 */ /* 0x000fe20008000009 */
        /* <DEDUP_REMOVED lines=9> */
[----:B------:R-:W-:Y:S04]  /*36d0*/  STG.E.128 desc[UR12][R40.64], R8 ;  /* 0x0000000828007986 */ /* 0x000fe8000c101d0c */
[----:B------:R-:W-:Y:S04]  /*36e0*/  STG.E.128 desc[UR12][R40.64+0x10], R12 ;  /* 0x0000100c28007986 */ /* 0x000fe8000c101d0c */
[----:B0-----:R-:W2:Y:S04]  /*36f0*/  LDG.E.128 R16, desc[UR12][R6.64] ;  /* 0x0000000c06107981 */ /* 0x001ea8000c1e1d00 */
[----:B------:R-:W3:Y:S01]  /*3700*/  LDG.E.128 R24, desc[UR12][R6.64+0x10] ;  /* 0x0000100c06187981 */ /* 0x000ee2000c1e1d00 */
[----:B--2---:R-:W-:Y:S01]  /*3710*/  FMUL R16, R16, UR6 ;  /* 0x0000000610107c20 */ /* 0x004fe20008400000 */
[----:B------:R-:W-:Y:S01]  /*3720*/  FMUL R17, R17, UR6 ;  /* 0x0000000611117c20 */ /* 0x000fe20008400000 */
[----:B-1----:R-:W-:Y:S01]  /*3730*/  FMUL R21, R18, UR6 ;  /* 0x0000000612157c20 */ /* 0x002fe20008400000 */
        /* <DEDUP_REMOVED lines=14> */
[----:B------:R-:W-:Y:S01]  /*3820*/  STG.E.128 desc[UR12][R6.64+0x10], R24 ;  /* 0x0000101806007986 */ /* 0x000fe2000c101d0c */
[----:B------:R-:W-:Y:S05]  /*3830*/  EXIT ;  /* 0x000000000000794d */ /* 0x000fea0003800000 */
.L_x_3:
[----:B------:R-:W-:-:S00]  /*3840*/  BRA `(.L_x_3) ;  /* 0xfffffffc00fc7947 */ /* 0x000fc0000383ffff */
[----:B------:R-:W-:-:S00]  /*3850*/  NOP ;  /* 0x0000000000007918 */ /* 0x000fc00000000000 */
        /* <DEDUP_REMOVED lines=10> */
.L_x_4:


//--------------------- .nv.shared._ZN11gemm_thread5sgemmILi128ELi128ELi8ELi8ELi8EEEvPfS1_S1_iiiff --------------------------
	.section	.nv.shared._ZN11gemm_thread5sgemmILi128ELi128ELi8ELi8ELi8EEEvPfS1_S1_iiiff,"aw",@nobits
	.sectionflags	@""
	.align	4
.nv.shared._ZN11gemm_thread5sgemmILi128ELi128ELi8ELi8ELi8EEEvPfS1_S1_iiiff:
	.zero		17408


//--------------------- .nv.shared.reserved.0     --------------------------
	.section	.nv.shared.reserved.0,"aw",@nobits
	.weak		__nv_reservedSMEM_offset_0_alias
	.size		__nv_reservedSMEM_offset_0_alias, 0, 64
	.other		__nv_reservedSMEM_offset_0_alias,@"STO_CUDA_RESERVED_SHARED STV_DEFAULT"
__nv_reservedSMEM_offset_0_alias:
	.zero		0
	.zero		64


//--------------------- .nv.constant0._ZN11gemm_thread5sgemmILi128ELi128ELi8ELi8ELi8EEEvPfS1_S1_iiiff --------------------------
	.section	.nv.constant0._ZN11gemm_thread5sgemmILi128ELi128ELi8ELi8ELi8EEEvPfS1_S1_iiiff,"a",@progbits
	.sectionflags	@""
	.align	4
.nv.constant0._ZN11gemm_thread5sgemmILi128ELi128ELi8ELi8ELi8EEEvPfS1_S1_iiiff:
	.zero		940


//--------------------- SYMBOLS --------------------------

	.type		.nv.reservedSmem.offset0,@object
	.size		.nv.reservedSmem.offset0,0x4
	.type		.nv.reservedSmem.cap,@object
	.size		.nv.reservedSmem.cap,0x4
